	.target	sm_100a

	.elftype	@"ET_EXEC"


//--------------------- .note.nv.tkinfo           --------------------------
	.section	.note.nv.tkinfo,"",@"SHT_NOTE"
	.sectionflags	@"SHF_NOTE_NV_TKINFO"
	.tkinfo
        /*0018*/ 	.word	0x00000002
        /*0030*/ 	.string	""
        /*0030*/ 	.string	"ptxas"
        /*0030*/ 	.string	"Cuda compilation tools, release 13.0, V13.0.88"
        /*0030*/ 	.string	"Build cuda_13.0.r13.0/compiler.36424714_0"
        /*0030*/ 	.string	"-arch sm_100a -m 64 "



//--------------------- .note.nv.cuinfo           --------------------------
	.section	.note.nv.cuinfo,"",@"SHT_NOTE"
	.sectionflags	@"SHF_NOTE_NV_CUINFO"
        /*0018*/ 	.short	0x0002
        /*001a*/ 	.short	0x0064
        /*001c*/ 	.short	0x0082
	.zero		2


//--------------------- .nv.info                  --------------------------
	.section	.nv.info,"",@"SHT_CUDA_INFO"
	.align	4


	//----- nvinfo : EIATTR_REGCOUNT
	.align		4
        /*0000*/ 	.byte	0x04, 0x2f
        /*0002*/ 	.short	(.L_19 - .L_18)
	.align		4
.L_18:
        /*0004*/ 	.word	index@(_ZN7cutlass13device_kernelINS_4gemm6kernel13GemmUniversalIN4cute5tupleIJiiiiEEENS1_10collective13CollectiveMmaINS1_46MainloopSm100TmaUmmaWarpSpecializedBlockScaledILi5ELi2ELi2ENS5_IJNS4_1CILi1EEENSA_ILi2EEESB_EEEEENS5_IJNSA_ILi128EEESF_NSA_ILi256EEEEEENS5_IJNS_12float_e2m1_tENS_13float_ue8m0_tEEEENS5_IJNS5_IJlSB_lEEENS4_6LayoutINS5_IJNS5_IJNS5_IJNSA_ILi32EEENSA_ILi4EEEEEEiEEESQ_NS5_IJSB_iEEEEEENS5_IJNS5_IJNS5_IJNSA_ILi16EEESO_EEEiEEENS5_IJNS5_IJNSA_ILi0EEESB_EEENSA_ILi512EEEEEENS5_IJSW_iEEEEEEEEEEESK_S13_NS4_8TiledMMAINS4_8MMA_AtomIJNS4_17SM100_MMA_MXF4_SSISI_SI_fSJ_Li128ELi128ELi32ELNS4_4UMMA5MajorE0ELS18_0ELNS17_7ScaleInE0ELS19_0EEEEEENSM_INS5_IJSB_SB_SB_EEENS5_IJSW_SW_SW_EEEEENS5_IJNS4_10UnderscoreES1F_S1F_EEEEENS5_IJNS4_23SM90_TMA_LOAD_MULTICASTES1I_EEENS5_IJNS4_14ComposedLayoutINS4_7SwizzleILi3ELi4ELi3EEENS4_18smem_ptr_flag_bitsILi4EEENSM_INS5_IJNSA_ILi8EEESG_EEENS5_IJSG_SB_EEEEEEENSM_INS5_IJNS5_IJNS5_IJSP_SB_EEENS5_IJSN_SC_EEEEEESB_NS5_IJSC_SC_EEEEEENS5_IJNS5_IJNS5_IJSU_SY_EEESX_EEESW_NS5_IJSC_SY_EEEEEEEEEEEvNS4_8identityENS5_IJNS4_13SM90_TMA_LOADES26_EEES24_vS25_EENS_8epilogue10collective18CollectiveEpilogueINS29_23Sm100TmaWarpSpecializedILi4ELi2ELi32ELb1ELb0EEEJSH_NS5_IJNSM_ISF_SB_EENSM_ISN_SB_EEEEENS_10bfloat16_tESL_S2H_SL_NS29_6fusion15FusionCallbacksIS2D_NS2I_17LinearCombinationIS2H_fS2H_fLNS_15FloatRoundStyleE2EEESH_S2G_JEEENS4_5SM1004TMEM4LOAD26SM100_TMEM_LOAD_32dp32b32xES26_NS1K_INS1L_ILi2ELi4ELi3EEENS1N_ILi16EEENSM_INS5_IJS1P_SN_EEENS5_IJSN_SB_EEEEEEENS4_39AutoVectorizingCopyWithAssumedAlignmentILi128EEENS4_14SM90_TMA_STOREES2X_S2Z_S2Z_EEEvvEEEEvNT_6ParamsE)
        /*0008*/ 	.word	0x0000006e


	//----- nvinfo : EIATTR_FRAME_SIZE
	.align		4
.L_19:
        /*000c*/ 	.byte	0x04, 0x11
        /*000e*/ 	.short	(.L_21 - .L_20)
	.align		4
.L_20:
        /*0010*/ 	.word	index@($__internal_2_$__cuda_sm10x_tcgen05_guardrail_trap_unallocated_columns_being_dealloced)
        /*0014*/ 	.word	0x00000000


	//----- nvinfo : EIATTR_FRAME_SIZE
	.align		4
.L_21:
        /*0018*/ 	.byte	0x04, 0x11
        /*001a*/ 	.short	(.L_23 - .L_22)
	.align		4
.L_22:
        /*001c*/ 	.word	index@($__internal_1_$__cuda_sm10x_tcgen05_guardrail_trap_phase_invalid_during_alloc)
        /*0020*/ 	.word	0x00000000


	//----- nvinfo : EIATTR_FRAME_SIZE
	.align		4
.L_23:
        /*0024*/ 	.byte	0x04, 0x11
        /*0026*/ 	.short	(.L_25 - .L_24)
	.align		4
.L_24:
        /*0028*/ 	.word	index@($__internal_0_$__cuda_sm10x_tcgen05_guardrail_trap_col_being_dealloced_not_returned_by_alloc)
        /*002c*/ 	.word	0x00000000


	//----- nvinfo : EIATTR_FRAME_SIZE
	.align		4
.L_25:
        /*0030*/ 	.byte	0x04, 0x11
        /*0032*/ 	.short	(.L_27 - .L_26)
	.align		4
.L_26:
        /*0034*/ 	.word	index@(_ZN7cutlass13device_kernelINS_4gemm6kernel13GemmUniversalIN4cute5tupleIJiiiiEEENS1_10collective13CollectiveMmaINS1_46MainloopSm100TmaUmmaWarpSpecializedBlockScaledILi5ELi2ELi2ENS5_IJNS4_1CILi1EEENSA_ILi2EEESB_EEEEENS5_IJNSA_ILi128EEESF_NSA_ILi256EEEEEENS5_IJNS_12float_e2m1_tENS_13float_ue8m0_tEEEENS5_IJNS5_IJlSB_lEEENS4_6LayoutINS5_IJNS5_IJNS5_IJNSA_ILi32EEENSA_ILi4EEEEEEiEEESQ_NS5_IJSB_iEEEEEENS5_IJNS5_IJNS5_IJNSA_ILi16EEESO_EEEiEEENS5_IJNS5_IJNSA_ILi0EEESB_EEENSA_ILi512EEEEEENS5_IJSW_iEEEEEEEEEEESK_S13_NS4_8TiledMMAINS4_8MMA_AtomIJNS4_17SM100_MMA_MXF4_SSISI_SI_fSJ_Li128ELi128ELi32ELNS4_4UMMA5MajorE0ELS18_0ELNS17_7ScaleInE0ELS19_0EEEEEENSM_INS5_IJSB_SB_SB_EEENS5_IJSW_SW_SW_EEEEENS5_IJNS4_10UnderscoreES1F_S1F_EEEEENS5_IJNS4_23SM90_TMA_LOAD_MULTICASTES1I_EEENS5_IJNS4_14ComposedLayoutINS4_7SwizzleILi3ELi4ELi3EEENS4_18smem_ptr_flag_bitsILi4EEENSM_INS5_IJNSA_ILi8EEESG_EEENS5_IJSG_SB_EEEEEEENSM_INS5_IJNS5_IJNS5_IJSP_SB_EEENS5_IJSN_SC_EEEEEESB_NS5_IJSC_SC_EEEEEENS5_IJNS5_IJNS5_IJSU_SY_EEESX_EEESW_NS5_IJSC_SY_EEEEEEEEEEEvNS4_8identityENS5_IJNS4_13SM90_TMA_LOADES26_EEES24_vS25_EENS_8epilogue10collective18CollectiveEpilogueINS29_23Sm100TmaWarpSpecializedILi4ELi2ELi32ELb1ELb0EEEJSH_NS5_IJNSM_ISF_SB_EENSM_ISN_SB_EEEEENS_10bfloat16_tESL_S2H_SL_NS29_6fusion15FusionCallbacksIS2D_NS2I_17LinearCombinationIS2H_fS2H_fLNS_15FloatRoundStyleE2EEESH_S2G_JEEENS4_5SM1004TMEM4LOAD26SM100_TMEM_LOAD_32dp32b32xES26_NS1K_INS1L_ILi2ELi4ELi3EEENS1N_ILi16EEENSM_INS5_IJS1P_SN_EEENS5_IJSN_SB_EEEEEEENS4_39AutoVectorizingCopyWithAssumedAlignmentILi128EEENS4_14SM90_TMA_STOREES2X_S2Z_S2Z_EEEvvEEEEvNT_6ParamsE)
        /*0038*/ 	.word	0x00000000


	//----- nvinfo : EIATTR_MIN_STACK_SIZE
	.align		4
.L_27:
        /*003c*/ 	.byte	0x04, 0x12
        /*003e*/ 	.short	(.L_29 - .L_28)
	.align		4
.L_28:
        /*0040*/ 	.word	index@(_ZN7cutlass13device_kernelINS_4gemm6kernel13GemmUniversalIN4cute5tupleIJiiiiEEENS1_10collective13CollectiveMmaINS1_46MainloopSm100TmaUmmaWarpSpecializedBlockScaledILi5ELi2ELi2ENS5_IJNS4_1CILi1EEENSA_ILi2EEESB_EEEEENS5_IJNSA_ILi128EEESF_NSA_ILi256EEEEEENS5_IJNS_12float_e2m1_tENS_13float_ue8m0_tEEEENS5_IJNS5_IJlSB_lEEENS4_6LayoutINS5_IJNS5_IJNS5_IJNSA_ILi32EEENSA_ILi4EEEEEEiEEESQ_NS5_IJSB_iEEEEEENS5_IJNS5_IJNS5_IJNSA_ILi16EEESO_EEEiEEENS5_IJNS5_IJNSA_ILi0EEESB_EEENSA_ILi512EEEEEENS5_IJSW_iEEEEEEEEEEESK_S13_NS4_8TiledMMAINS4_8MMA_AtomIJNS4_17SM100_MMA_MXF4_SSISI_SI_fSJ_Li128ELi128ELi32ELNS4_4UMMA5MajorE0ELS18_0ELNS17_7ScaleInE0ELS19_0EEEEEENSM_INS5_IJSB_SB_SB_EEENS5_IJSW_SW_SW_EEEEENS5_IJNS4_10UnderscoreES1F_S1F_EEEEENS5_IJNS4_23SM90_TMA_LOAD_MULTICASTES1I_EEENS5_IJNS4_14ComposedLayoutINS4_7SwizzleILi3ELi4ELi3EEENS4_18smem_ptr_flag_bitsILi4EEENSM_INS5_IJNSA_ILi8EEESG_EEENS5_IJSG_SB_EEEEEEENSM_INS5_IJNS5_IJNS5_IJSP_SB_EEENS5_IJSN_SC_EEEEEESB_NS5_IJSC_SC_EEEEEENS5_IJNS5_IJNS5_IJSU_SY_EEESX_EEESW_NS5_IJSC_SY_EEEEEEEEEEEvNS4_8identityENS5_IJNS4_13SM90_TMA_LOADES26_EEES24_vS25_EENS_8epilogue10collective18CollectiveEpilogueINS29_23Sm100TmaWarpSpecializedILi4ELi2ELi32ELb1ELb0EEEJSH_NS5_IJNSM_ISF_SB_EENSM_ISN_SB_EEEEENS_10bfloat16_tESL_S2H_SL_NS29_6fusion15FusionCallbacksIS2D_NS2I_17LinearCombinationIS2H_fS2H_fLNS_15FloatRoundStyleE2EEESH_S2G_JEEENS4_5SM1004TMEM4LOAD26SM100_TMEM_LOAD_32dp32b32xES26_NS1K_INS1L_ILi2ELi4ELi3EEENS1N_ILi16EEENSM_INS5_IJS1P_SN_EEENS5_IJSN_SB_EEEEEEENS4_39AutoVectorizingCopyWithAssumedAlignmentILi128EEENS4_14SM90_TMA_STOREES2X_S2Z_S2Z_EEEvvEEEEvNT_6ParamsE)
        /*0044*/ 	.word	0x00000000
.L_29:


//--------------------- .nv.compat                --------------------------
	.section	.nv.compat,"",@"SHT_CUDA_COMPAT_INFO"
	.align	4
        /*0000*/ 	.byte	0x02, 0x09, 0x01, 0x00, 0x02, 0x02, 0x02, 0x00, 0x02, 0x05, 0x05, 0x00, 0x03, 0x07, 0x01, 0x01
        /*0010*/ 	.byte	0x02, 0x03, 0x01, 0x00, 0x02, 0x06, 0x01, 0x00, 0x04, 0x0b, 0x08, 0x00, 0x09, 0x00, 0x00, 0x00
        /*0020*/ 	.byte	0x00, 0x00, 0x00, 0x00


//--------------------- .nv.info._ZN7cutlass13device_kernelINS_4gemm6kernel13GemmUniversalIN4cute5tupleIJiiiiEEENS1_10collective13CollectiveMmaINS1_46MainloopSm100TmaUmmaWarpSpecializedBlockScaledILi5ELi2ELi2ENS5_IJNS4_1CILi1EEENSA_ILi2EEESB_EEEEENS5_IJNSA_ILi128EEESF_NSA_ILi256EEEEEENS5_IJNS_12float_e2m1_tENS_13float_ue8m0_tEEEENS5_IJNS5_IJlSB_lEEENS4_6LayoutINS5_IJNS5_IJNS5_IJNSA_ILi32EEENSA_ILi4EEEEEEiEEESQ_NS5_IJSB_iEEEEEENS5_IJNS5_IJNS5_IJNSA_ILi16EEESO_EEEiEEENS5_IJNS5_IJNSA_ILi0EEESB_EEENSA_ILi512EEEEEENS5_IJSW_iEEEEEEEEEEESK_S13_NS4_8TiledMMAINS4_8MMA_AtomIJNS4_17SM100_MMA_MXF4_SSISI_SI_fSJ_Li128ELi128ELi32ELNS4_4UMMA5MajorE0ELS18_0ELNS17_7ScaleInE0ELS19_0EEEEEENSM_INS5_IJSB_SB_SB_EEENS5_IJSW_SW_SW_EEEEENS5_IJNS4_10UnderscoreES1F_S1F_EEEEENS5_IJNS4_23SM90_TMA_LOAD_MULTICASTES1I_EEENS5_IJNS4_14ComposedLayoutINS4_7SwizzleILi3ELi4ELi3EEENS4_18smem_ptr_flag_bitsILi4EEENSM_INS5_IJNSA_ILi8EEESG_EEENS5_IJSG_SB_EEEEEEENSM_INS5_IJNS5_IJNS5_IJSP_SB_EEENS5_IJSN_SC_EEEEEESB_NS5_IJSC_SC_EEEEEENS5_IJNS5_IJNS5_IJSU_SY_EEESX_EEESW_NS5_IJSC_SY_EEEEEEEEEEEvNS4_8identityENS5_IJNS4_13SM90_TMA_LOADES26_EEES24_vS25_EENS_8epilogue10collective18CollectiveEpilogueINS29_23Sm100TmaWarpSpecializedILi4ELi2ELi32ELb1ELb0EEEJSH_NS5_IJNSM_ISF_SB_EENSM_ISN_SB_EEEEENS_10bfloat16_tESL_S2H_SL_NS29_6fusion15FusionCallbacksIS2D_NS2I_17LinearCombinationIS2H_fS2H_fLNS_15FloatRoundStyleE2EEESH_S2G_JEEENS4_5SM1004TMEM4LOAD26SM100_TMEM_LOAD_32dp32b32xES26_NS1K_INS1L_ILi2ELi4ELi3EEENS1N_ILi16EEENSM_INS5_IJS1P_SN_EEENS5_IJSN_SB_EEEEEEENS4_39AutoVectorizingCopyWithAssumedAlignmentILi128EEENS4_14SM90_TMA_STOREES2X_S2Z_S2Z_EEEvvEEEEvNT_6ParamsE --------------------------
	.section	.nv.info._ZN7cutlass13device_kernelINS_4gemm6kernel13GemmUniversalIN4cute5tupleIJiiiiEEENS1_10collective13CollectiveMmaINS1_46MainloopSm100TmaUmmaWarpSpecializedBlockScaledILi5ELi2ELi2ENS5_IJNS4_1CILi1EEENSA_ILi2EEESB_EEEEENS5_IJNSA_ILi128EEESF_NSA_ILi256EEEEEENS5_IJNS_12float_e2m1_tENS_13float_ue8m0_tEEEENS5_IJNS5_IJlSB_lEEENS4_6LayoutINS5_IJNS5_IJNS5_IJNSA_ILi32EEENSA_ILi4EEEEEEiEEESQ_NS5_IJSB_iEEEEEENS5_IJNS5_IJNS5_IJNSA_ILi16EEESO_EEEiEEENS5_IJNS5_IJNSA_ILi0EEESB_EEENSA_ILi512EEEEEENS5_IJSW_iEEEEEEEEEEESK_S13_NS4_8TiledMMAINS4_8MMA_AtomIJNS4_17SM100_MMA_MXF4_SSISI_SI_fSJ_Li128ELi128ELi32ELNS4_4UMMA5MajorE0ELS18_0ELNS17_7ScaleInE0ELS19_0EEEEEENSM_INS5_IJSB_SB_SB_EEENS5_IJSW_SW_SW_EEEEENS5_IJNS4_10UnderscoreES1F_S1F_EEEEENS5_IJNS4_23SM90_TMA_LOAD_MULTICASTES1I_EEENS5_IJNS4_14ComposedLayoutINS4_7SwizzleILi3ELi4ELi3EEENS4_18smem_ptr_flag_bitsILi4EEENSM_INS5_IJNSA_ILi8EEESG_EEENS5_IJSG_SB_EEEEEEENSM_INS5_IJNS5_IJNS5_IJSP_SB_EEENS5_IJSN_SC_EEEEEESB_NS5_IJSC_SC_EEEEEENS5_IJNS5_IJNS5_IJSU_SY_EEESX_EEESW_NS5_IJSC_SY_EEEEEEEEEEEvNS4_8identityENS5_IJNS4_13SM90_TMA_LOADES26_EEES24_vS25_EENS_8epilogue10collective18CollectiveEpilogueINS29_23Sm100TmaWarpSpecializedILi4ELi2ELi32ELb1ELb0EEEJSH_NS5_IJNSM_ISF_SB_EENSM_ISN_SB_EEEEENS_10bfloat16_tESL_S2H_SL_NS29_6fusion15FusionCallbacksIS2D_NS2I_17LinearCombinationIS2H_fS2H_fLNS_15FloatRoundStyleE2EEESH_S2G_JEEENS4_5SM1004TMEM4LOAD26SM100_TMEM_LOAD_32dp32b32xES26_NS1K_INS1L_ILi2ELi4ELi3EEENS1N_ILi16EEENSM_INS5_IJS1P_SN_EEENS5_IJSN_SB_EEEEEEENS4_39AutoVectorizingCopyWithAssumedAlignmentILi128EEENS4_14SM90_TMA_STOREES2X_S2Z_S2Z_EEEvvEEEEvNT_6ParamsE,"",@"SHT_CUDA_INFO"
	.sectionflags	@""
	.align	4


	//----- nvinfo : EIATTR_CUDA_API_VERSION
	.align		4
        /*0000*/ 	.byte	0x04, 0x37
        /*0002*/ 	.short	(.L_31 - .L_30)
.L_30:
        /*0004*/ 	.word	0x00000082


	//----- nvinfo : EIATTR_KPARAM_INFO
	.align		4
.L_31:
        /*0008*/ 	.byte	0x04, 0x17
        /*000a*/ 	.short	(.L_33 - .L_32)
.L_32:
        /*000c*/ 	.word	0x00000000
        /*0010*/ 	.short	0x0000
        /*0012*/ 	.short	0x0000
        /*0014*/ 	.byte	0x00, 0xf0, 0x01, 0x30


	//----- nvinfo : EIATTR_AT_ENTRY_FRAGMENTS
	.align		4
.L_33:
        /*0018*/ 	.byte	0x04, 0x4f
        /*001a*/ 	.short	(.L_35 - .L_34)


	//   ....[0]....
.L_34:
        /*001c*/ 	.word	0x00000006


	//----- nvinfo : EIATTR_RESERVED_SMEM_USED
	.align		4
.L_35:
        /*0020*/ 	.byte	0x01, 0x41
	.zero		2


	//----- nvinfo : EIATTR_SPARSE_MMA_MASK
	.align		4
        /*0024*/ 	.byte	0x03, 0x50
        /*0026*/ 	.short	0x0000


	//----- nvinfo : EIATTR_TCGEN05_1CTA_USED
	.align		4
        /*0028*/ 	.byte	0x01, 0x51
	.zero		2


	//----- nvinfo : EIATTR_MAXREG_COUNT
	.align		4
        /*002c*/ 	.byte	0x03, 0x1b
        /*002e*/ 	.short	0x00ff


	//----- nvinfo : EIATTR_NUM_BARRIERS
	.align		4
        /*0030*/ 	.byte	0x02, 0x4c
        /*0032*/ 	.byte	0x07
	.zero		1


	//----- nvinfo : EIATTR_EXTERNS
	.align		4
        /*0034*/ 	.byte	0x04, 0x0f
        /*0036*/ 	.short	(.L_37 - .L_36)


	//   ....[0]....
	.align		4
.L_36:
        /*0038*/ 	.word	index@(__assertfail)


	//----- nvinfo : EIATTR_MERCURY_ISA_VERSION
	.align		4
.L_37:
        /*003c*/ 	.byte	0x03, 0x5f
        /*003e*/ 	.short	0x0101


	//----- nvinfo : EIATTR_INT_WARP_WIDE_INSTR_OFFSETS
	.align		4
        /*0040*/ 	.byte	0x04, 0x31
        /*0042*/ 	.short	(.L_39 - .L_38)


	//   ....[0]....
.L_38:
        /*0044*/ 	.word	0x00002330


	//   ....[1]....
        /*0048*/ 	.word	0x00004060


	//   ....[2]....
        /*004c*/ 	.word	0x00004090


	//   ....[3]....
        /*0050*/ 	.word	0x000040e0


	//   ....[4]....
        /*0054*/ 	.word	0x000049a0


	//   ....[5]....
        /*0058*/ 	.word	0x00004a00


	//   ....[6]....
        /*005c*/ 	.word	0x00004ae0


	//   ....[7]....
        /*0060*/ 	.word	0x00004b50


	//   ....[8]....
        /*0064*/ 	.word	0x00004c60


	//   ....[9]....
        /*0068*/ 	.word	0x00004cf0


	//   ....[10]....
        /*006c*/ 	.word	0x00004ec0


	//   ....[11]....
        /*0070*/ 	.word	0x00004f70


	//----- nvinfo : EIATTR_COOP_GROUP_MASK_REGIDS
	.align		4
.L_39:
        /*0074*/ 	.byte	0x04, 0x29
        /*0076*/ 	.short	(.L_41 - .L_40)


	//   ....[0]....
.L_40:
        /*0078*/ 	.word	0xffffffff


	//   ....[1]....
        /*007c*/ 	.word	0xffffffff


	//   ....[2]....
        /*0080*/ 	.word	0xffffffff


	//   ....[3]....
        /*0084*/ 	.word	0xffffffff


	//   ....[4]....
        /*0088*/ 	.word	0xffffffff


	//   ....[5]....
        /*008c*/ 	.word	0xffffffff


	//   ....[6]....
        /*0090*/ 	.word	0xffffffff


	//   ....[7]....
        /*0094*/ 	.word	0xffffffff


	//   ....[8]....
        /*0098*/ 	.word	0xffffffff


	//   ....[9]....
        /*009c*/ 	.word	0xffffffff


	//   ....[10]....
        /*00a0*/ 	.word	0xffffffff


	//   ....[11]....
        /*00a4*/ 	.word	0xffffffff


	//   ....[12]....
        /*00a8*/ 	.word	0xffffffff


	//   ....[13]....
        /*00ac*/ 	.word	0xffffffff


	//----- nvinfo : EIATTR_COOP_GROUP_INSTR_OFFSETS
	.align		4
.L_41:
        /*00b0*/ 	.byte	0x04, 0x28
        /*00b2*/ 	.short	(.L_43 - .L_42)


	//   ....[0]....
.L_42:
        /*00b4*/ 	.word	0x00000090


	//   ....[1]....
        /*00b8*/ 	.word	0x00000530


	//   ....[2]....
        /*00bc*/ 	.word	0x00000700


	//   ....[3]....
        /*00c0*/ 	.word	0x000008a0


	//   ....[4]....
        /*00c4*/ 	.word	0x000009a0


	//   ....[5]....
        /*00c8*/ 	.word	0x00000b10


	//   ....[6]....
        /*00cc*/ 	.word	0x00000c70


	//   ....[7]....
        /*00d0*/ 	.word	0x00000e20


	//   ....[8]....
        /*00d4*/ 	.word	0x00002210


	//   ....[9]....
        /*00d8*/ 	.word	0x00003090


	//   ....[10]....
        /*00dc*/ 	.word	0x000032a0


	//   ....[11]....
        /*00e0*/ 	.word	0x000032d0


	//   ....[12]....
        /*00e4*/ 	.word	0x00003f50


	//   ....[13]....
        /*00e8*/ 	.word	0x00004180


	//----- nvinfo : EIATTR_VRC_CTA_INIT_COUNT
	.align		4
.L_43:
        /*00ec*/ 	.byte	0x02, 0x4a
        /*00ee*/ 	.byte	0x80
	.zero		1


	//----- nvinfo : EIATTR_SYSCALL_OFFSETS
	.align		4
        /*00f0*/ 	.byte	0x04, 0x46
        /*00f2*/ 	.short	(.L_45 - .L_44)


	//   ....[0]....
.L_44:
        /*00f4*/ 	.word	0x00005a90


	//   ....[1]....
        /*00f8*/ 	.word	0x00005b80


	//   ....[2]....
        /*00fc*/ 	.word	0x000062f0


	//   ....[3]....
        /*0100*/ 	.word	0x00006f70


	//   ....[4]....
        /*0104*/ 	.word	0x00007bc0


	//   ....[5]....
        /*0108*/ 	.word	0x00008810


	//----- nvinfo : EIATTR_MBARRIER_INSTR_OFFSETS
	.align		4
.L_45:
        /*010c*/ 	.byte	0x04, 0x39
        /*010e*/ 	.short	(.L_47 - .L_46)


	//   ....[0]....
.L_46:
        /*0110*/ 	.word	0x00000650
        /*0114*/ 	.word	0x000000ff
        /*0118*/ 	.word	0x00000000
        /*011c*/ 	.short	0x0100
        /*011e*/ 	.byte	0x06
	.zero		1


	//   ....[1]....
        /*0120*/ 	.word	0x00000660
        /*0124*/ 	.word	0x000000ff
        /*0128*/ 	.word	0x00000028
        /*012c*/ 	.short	0x0100
        /*012e*/ 	.byte	0x06
	.zero		1


	//   ....[2]....
        /*0130*/ 	.word	0x00000670
        /*0134*/ 	.word	0x000000ff
        /*0138*/ 	.word	0x00000008
        /*013c*/ 	.short	0x0100
        /*013e*/ 	.byte	0x06
	.zero		1


	//   ....[3]....
        /*0140*/ 	.word	0x00000680
        /*0144*/ 	.word	0x000000ff
        /*0148*/ 	.word	0x00000030
        /*014c*/ 	.short	0x0100
        /*014e*/ 	.byte	0x06
	.zero		1


	//   ....[4]....
        /*0150*/ 	.word	0x00000690
        /*0154*/ 	.word	0x000000ff
        /*0158*/ 	.word	0x00000010
        /*015c*/ 	.short	0x0100
        /*015e*/ 	.byte	0x06
	.zero		1


	//   ....[5]....
        /*0160*/ 	.word	0x000006a0
        /*0164*/ 	.word	0x000000ff
        /*0168*/ 	.word	0x00000038
        /*016c*/ 	.short	0x0100
        /*016e*/ 	.byte	0x06
	.zero		1


	//   ....[6]....
        /*0170*/ 	.word	0x000006b0
        /*0174*/ 	.word	0x000000ff
        /*0178*/ 	.word	0x00000018
        /*017c*/ 	.short	0x0100
        /*017e*/ 	.byte	0x06
	.zero		1


	//   ....[7]....
        /*0180*/ 	.word	0x000006c0
        /*0184*/ 	.word	0x000000ff
        /*0188*/ 	.word	0x00000040
        /*018c*/ 	.short	0x0100
        /*018e*/ 	.byte	0x06
	.zero		1


	//   ....[8]....
        /*0190*/ 	.word	0x000006d0
        /*0194*/ 	.word	0x000000ff
        /*0198*/ 	.word	0x00000020
        /*019c*/ 	.short	0x0100
        /*019e*/ 	.byte	0x06
	.zero		1


	//   ....[9]....
        /*01a0*/ 	.word	0x000006e0
        /*01a4*/ 	.word	0x000000ff
        /*01a8*/ 	.word	0x00000048
        /*01ac*/ 	.short	0x0100
        /*01ae*/ 	.byte	0x06
	.zero		1


	//   ....[10]....
        /*01b0*/ 	.word	0x00000810
        /*01b4*/ 	.word	0x000000ff
        /*01b8*/ 	.word	0x00000050
        /*01bc*/ 	.short	0x0100
        /*01be*/ 	.byte	0x06
	.zero		1


	//   ....[11]....
        /*01c0*/ 	.word	0x00000820
        /*01c4*/ 	.word	0x000000ff
        /*01c8*/ 	.word	0x00000070
        /*01cc*/ 	.short	0x0100
        /*01ce*/ 	.byte	0x06
	.zero		1


	//   ....[12]....
        /*01d0*/ 	.word	0x00000830
        /*01d4*/ 	.word	0x000000ff
        /*01d8*/ 	.word	0x00000058
        /*01dc*/ 	.short	0x0100
        /*01de*/ 	.byte	0x06
	.zero		1


	//   ....[13]....
        /*01e0*/ 	.word	0x00000840
        /*01e4*/ 	.word	0x000000ff
        /*01e8*/ 	.word	0x00000078
        /*01ec*/ 	.short	0x0100
        /*01ee*/ 	.byte	0x06
	.zero		1


	//   ....[14]....
        /*01f0*/ 	.word	0x00000850
        /*01f4*/ 	.word	0x000000ff
        /*01f8*/ 	.word	0x00000060
        /*01fc*/ 	.short	0x0100
        /*01fe*/ 	.byte	0x06
	.zero		1


	//   ....[15]....
        /*0200*/ 	.word	0x00000860
        /*0204*/ 	.word	0x000000ff
        /*0208*/ 	.word	0x00000080
        /*020c*/ 	.short	0x0100
        /*020e*/ 	.byte	0x06
	.zero		1


	//   ....[16]....
        /*0210*/ 	.word	0x00000870
        /*0214*/ 	.word	0x000000ff
        /*0218*/ 	.word	0x00000068
        /*021c*/ 	.short	0x0100
        /*021e*/ 	.byte	0x06
	.zero		1


	//   ....[17]....
        /*0220*/ 	.word	0x00000880
        /*0224*/ 	.word	0x000000ff
        /*0228*/ 	.word	0x00000088
        /*022c*/ 	.short	0x0100
        /*022e*/ 	.byte	0x06
	.zero		1


	//   ....[18]....
        /*0230*/ 	.word	0x00000970
        /*0234*/ 	.word	0x000000ff
        /*0238*/ 	.word	0x00000090
        /*023c*/ 	.short	0x0100
        /*023e*/ 	.byte	0x05
	.zero		1


	//   ....[19]....
        /*0240*/ 	.word	0x00000980
        /*0244*/ 	.word	0x000000ff
        /*0248*/ 	.word	0x00000098
        /*024c*/ 	.short	0x0100
        /*024e*/ 	.byte	0x05
	.zero		1


	//   ....[20]....
        /*0250*/ 	.word	0x00000ac0
        /*0254*/ 	.word	0x000000ff
        /*0258*/ 	.word	0x000000a0
        /*025c*/ 	.short	0x0100
        /*025e*/ 	.byte	0x05
	.zero		1


	//   ....[21]....
        /*0260*/ 	.word	0x00000ad0
        /*0264*/ 	.word	0x000000ff
        /*0268*/ 	.word	0x000000b0
        /*026c*/ 	.short	0x0100
        /*026e*/ 	.byte	0x05
	.zero		1


	//   ....[22]....
        /*0270*/ 	.word	0x00000ae0
        /*0274*/ 	.word	0x000000ff
        /*0278*/ 	.word	0x000000a8
        /*027c*/ 	.short	0x0100
        /*027e*/ 	.byte	0x05
	.zero		1


	//   ....[23]....
        /*0280*/ 	.word	0x00000af0
        /*0284*/ 	.word	0x000000ff
        /*0288*/ 	.word	0x000000b8
        /*028c*/ 	.short	0x0100
        /*028e*/ 	.byte	0x05
	.zero		1


	//   ....[24]....
        /*0290*/ 	.word	0x00000c20
        /*0294*/ 	.word	0x000000ff
        /*0298*/ 	.word	0x000000c0
        /*029c*/ 	.short	0x0100
        /*029e*/ 	.byte	0x06
	.zero		1


	//   ....[25]....
        /*02a0*/ 	.word	0x00000c30
        /*02a4*/ 	.word	0x000000ff
        /*02a8*/ 	.word	0x000000d0
        /*02ac*/ 	.short	0x0100
        /*02ae*/ 	.byte	0x06
	.zero		1


	//   ....[26]....
        /*02b0*/ 	.word	0x00000c40
        /*02b4*/ 	.word	0x000000ff
        /*02b8*/ 	.word	0x000000c8
        /*02bc*/ 	.short	0x0100
        /*02be*/ 	.byte	0x06
	.zero		1


	//   ....[27]....
        /*02c0*/ 	.word	0x00000c50
        /*02c4*/ 	.word	0x000000ff
        /*02c8*/ 	.word	0x000000d8
        /*02cc*/ 	.short	0x0100
        /*02ce*/ 	.byte	0x06
	.zero		1


	//   ....[28]....
        /*02d0*/ 	.word	0x00000d40
        /*02d4*/ 	.word	0x000000ff
        /*02d8*/ 	.word	0x000000e0
        /*02dc*/ 	.short	0x0100
        /*02de*/ 	.byte	0x05
	.zero		1


	//   ....[29]....
        /*02e0*/ 	.word	0x00000d50
        /*02e4*/ 	.word	0x000000ff
        /*02e8*/ 	.word	0x000000f0
        /*02ec*/ 	.short	0x0100
        /*02ee*/ 	.byte	0x05
	.zero		1


	//   ....[30]....
        /*02f0*/ 	.word	0x00000d60
        /*02f4*/ 	.word	0x000000ff
        /*02f8*/ 	.word	0x000000e8
        /*02fc*/ 	.short	0x0100
        /*02fe*/ 	.byte	0x05
	.zero		1


	//   ....[31]....
        /*0300*/ 	.word	0x00000d70
        /*0304*/ 	.word	0x000000ff
        /*0308*/ 	.word	0x000000f8
        /*030c*/ 	.short	0x0100
        /*030e*/ 	.byte	0x05
	.zero		1


	//   ....[32]....
        /*0310*/ 	.word	0x000017c0
        /*0314*/ 	.word	0x00000002
        /*0318*/ 	.word	0x000000f0
        /*031c*/ 	.short	0x010a
        /*031e*/ 	.byte	0xff
	.zero		1


	//   ....[33]....
        /*0320*/ 	.word	0x000017f0
        /*0324*/ 	.word	0x00000002
        /*0328*/ 	.word	0x000000e0
        /*032c*/ 	.short	0x0101
        /*032e*/ 	.byte	0xff
	.zero		1


	//   ....[34]....
        /*0330*/ 	.word	0x000018d0
        /*0334*/ 	.word	0x000000ff
        /*0338*/ 	.word	0x00000028
        /*033c*/ 	.short	0x010a
        /*033e*/ 	.byte	0x08
	.zero		1


	//   ....[35]....
        /*0340*/ 	.word	0x00001950
        /*0344*/ 	.word	0x000000ff
        /*0348*/ 	.word	0x00000028
        /*034c*/ 	.short	0x010a
        /*034e*/ 	.byte	0x21
	.zero		1


	//   ....[36]....
        /*0350*/ 	.word	0x00001a90
        /*0354*/ 	.word	0x000000ff
        /*0358*/ 	.word	0x00000028
        /*035c*/ 	.short	0x010a
        /*035e*/ 	.byte	0x08
	.zero		1


	//   ....[37]....
        /*0360*/ 	.word	0x00001d70
        /*0364*/ 	.word	0x000000ff
        /*0368*/ 	.word	0x00000098
        /*036c*/ 	.short	0x0101
        /*036e*/ 	.byte	0x07
	.zero		1


	//   ....[38]....
        /*0370*/ 	.word	0x00001d90
        /*0374*/ 	.word	0x000000ff
        /*0378*/ 	.word	0x00000028
        /*037c*/ 	.short	0x010a
        /*037e*/ 	.byte	0x08
	.zero		1


	//   ....[39]....
        /*0380*/ 	.word	0x00001e10
        /*0384*/ 	.word	0x000000ff
        /*0388*/ 	.word	0x00000028
        /*038c*/ 	.short	0x010a
        /*038e*/ 	.byte	0x21
	.zero		1


	//   ....[40]....
        /*0390*/ 	.word	0x00001f50
        /*0394*/ 	.word	0x000000ff
        /*0398*/ 	.word	0x00000028
        /*039c*/ 	.short	0x010a
        /*039e*/ 	.byte	0x08
	.zero		1


	//   ....[41]....
        /*03a0*/ 	.word	0x00002240
        /*03a4*/ 	.word	0x00000002
        /*03a8*/ 	.word	0x000000a0
        /*03ac*/ 	.short	0x010a
        /*03ae*/ 	.byte	0xff
	.zero		1


	//   ....[42]....
        /*03b0*/ 	.word	0x00002300
        /*03b4*/ 	.word	0x00000002
        /*03b8*/ 	.word	0x00000000
        /*03bc*/ 	.short	0x0101
        /*03be*/ 	.byte	0xff
	.zero		1


	//   ....[43]....
        /*03c0*/ 	.word	0x00002880
        /*03c4*/ 	.word	0x000000ff
        /*03c8*/ 	.word	0x00000000
        /*03cc*/ 	.short	0x010a
        /*03ce*/ 	.byte	0x04
	.zero		1


	//   ....[44]....
        /*03d0*/ 	.word	0x00002910
        /*03d4*/ 	.word	0x000000ff
        /*03d8*/ 	.word	0x00000000
        /*03dc*/ 	.short	0x010a
        /*03de*/ 	.byte	0x04
	.zero		1


	//   ....[45]....
        /*03e0*/ 	.word	0x000029a0
        /*03e4*/ 	.word	0x000000ff
        /*03e8*/ 	.word	0x00000000
        /*03ec*/ 	.short	0x010a
        /*03ee*/ 	.byte	0x04
	.zero		1


	//   ....[46]....
        /*03f0*/ 	.word	0x00002a30
        /*03f4*/ 	.word	0x000000ff
        /*03f8*/ 	.word	0x00000000
        /*03fc*/ 	.short	0x010a
        /*03fe*/ 	.byte	0x04
	.zero		1


	//   ....[47]....
        /*0400*/ 	.word	0x00002ad0
        /*0404*/ 	.word	0x00000000
        /*0408*/ 	.word	0x00000000
        /*040c*/ 	.short	0x010a
        /*040e*/ 	.byte	0xff
	.zero		1


	//   ....[48]....
        /*0410*/ 	.word	0x00002bf0
        /*0414*/ 	.word	0x00000000
        /*0418*/ 	.word	0x000000e0
        /*041c*/ 	.short	0x010a
        /*041e*/ 	.byte	0xff
	.zero		1


	//   ....[49]....
        /*0420*/ 	.word	0x00002c60
        /*0424*/ 	.word	0x00000000
        /*0428*/ 	.word	0x00000000
        /*042c*/ 	.short	0x0101
        /*042e*/ 	.byte	0xff
	.zero		1


	//   ....[50]....
        /*0430*/ 	.word	0x00002c80
        /*0434*/ 	.word	0x000000ff
        /*0438*/ 	.word	0x000000b0
        /*043c*/ 	.short	0x010a
        /*043e*/ 	.byte	0x05
	.zero		1


	//   ....[51]....
        /*0440*/ 	.word	0x00002da0
        /*0444*/ 	.word	0x00000000
        /*0448*/ 	.word	0x000000a0
        /*044c*/ 	.short	0x010a
        /*044e*/ 	.byte	0xff
	.zero		1


	//   ....[52]....
        /*0450*/ 	.word	0x00002ea0
        /*0454*/ 	.word	0x00000000
        /*0458*/ 	.word	0x00000000
        /*045c*/ 	.short	0x0101
        /*045e*/ 	.byte	0xff
	.zero		1


	//   ....[53]....
        /*0460*/ 	.word	0x00002f30
        /*0464*/ 	.word	0x000000ff
        /*0468*/ 	.word	0x000000b0
        /*046c*/ 	.short	0x0106
        /*046e*/ 	.byte	0x05
	.zero		1


	//   ....[54]....
        /*0470*/ 	.word	0x00002f50
        /*0474*/ 	.word	0x000000ff
        /*0478*/ 	.word	0x000000b0
        /*047c*/ 	.short	0x010a
        /*047e*/ 	.byte	0x05
	.zero		1


	//   ....[55]....
        /*0480*/ 	.word	0x00002fe0
        /*0484*/ 	.word	0x000000ff
        /*0488*/ 	.word	0x000000b0
        /*048c*/ 	.short	0x0106
        /*048e*/ 	.byte	0x04
	.zero		1


	//   ....[56]....
        /*0490*/ 	.word	0x00003020
        /*0494*/ 	.word	0x00000000
        /*0498*/ 	.word	0x000000b0
        /*049c*/ 	.short	0x010a
        /*049e*/ 	.byte	0xff
	.zero		1


	//   ....[57]....
        /*04a0*/ 	.word	0x000037f0
        /*04a4*/ 	.word	0x00000000
        /*04a8*/ 	.word	0x000000a0
        /*04ac*/ 	.short	0x010a
        /*04ae*/ 	.byte	0xff
	.zero		1


	//   ....[58]....
        /*04b0*/ 	.word	0x00003900
        /*04b4*/ 	.word	0x00000003
        /*04b8*/ 	.word	0x00000000
        /*04bc*/ 	.short	0x0101
        /*04be*/ 	.byte	0xff
	.zero		1


	//   ....[59]....
        /*04c0*/ 	.word	0x00003910
        /*04c4*/ 	.word	0x000000ff
        /*04c8*/ 	.word	0x00000000
        /*04cc*/ 	.short	0x010a
        /*04ce*/ 	.byte	0x0e
	.zero		1


	//   ....[60]....
        /*04d0*/ 	.word	0x00003930
        /*04d4*/ 	.word	0x000000ff
        /*04d8*/ 	.word	0x000000d0
        /*04dc*/ 	.short	0x010a
        /*04de*/ 	.byte	0x0f
	.zero		1


	//   ....[61]....
        /*04e0*/ 	.word	0x00003a00
        /*04e4*/ 	.word	0x000000ff
        /*04e8*/ 	.word	0x00000000
        /*04ec*/ 	.short	0x010a
        /*04ee*/ 	.byte	0x0e
	.zero		1


	//   ....[62]....
        /*04f0*/ 	.word	0x00003b30
        /*04f4*/ 	.word	0x000000ff
        /*04f8*/ 	.word	0x00000000
        /*04fc*/ 	.short	0x010a
        /*04fe*/ 	.byte	0x26
	.zero		1


	//   ....[63]....
        /*0500*/ 	.word	0x00003ea0
        /*0504*/ 	.word	0x000000ff
        /*0508*/ 	.word	0x00000000
        /*050c*/ 	.short	0x010a
        /*050e*/ 	.byte	0x05
	.zero		1


	//   ....[64]....
        /*0510*/ 	.word	0x00003f30
        /*0514*/ 	.word	0x000000ff
        /*0518*/ 	.word	0x00000000
        /*051c*/ 	.short	0x010a
        /*051e*/ 	.byte	0x06
	.zero		1


	//   ....[65]....
        /*0520*/ 	.word	0x00004360
        /*0524*/ 	.word	0x00000000
        /*0528*/ 	.word	0x000000a0
        /*052c*/ 	.short	0x010a
        /*052e*/ 	.byte	0xff
	.zero		1


	//   ....[66]....
        /*0530*/ 	.word	0x00004490
        /*0534*/ 	.word	0x00000000
        /*0538*/ 	.word	0x00000000
        /*053c*/ 	.short	0x0101
        /*053e*/ 	.byte	0xff
	.zero		1


	//   ....[67]....
        /*0540*/ 	.word	0x000047b0
        /*0544*/ 	.word	0x000000ff
        /*0548*/ 	.word	0x00000098
        /*054c*/ 	.short	0x010a
        /*054e*/ 	.byte	0x04
	.zero		1


	//   ....[68]....
        /*0550*/ 	.word	0x00004920
        /*0554*/ 	.word	0x000000ff
        /*0558*/ 	.word	0x00000070
        /*055c*/ 	.short	0x010a
        /*055e*/ 	.byte	0x04
	.zero		1


	//   ....[69]....
        /*0560*/ 	.word	0x00004a90
        /*0564*/ 	.word	0x000000ff
        /*0568*/ 	.word	0x00000050
        /*056c*/ 	.short	0x010b
        /*056e*/ 	.byte	0x04
	.zero		1


	//   ....[70]....
        /*0570*/ 	.word	0x00004aa0
        /*0574*/ 	.word	0x000000ff
        /*0578*/ 	.word	0x00000000
        /*057c*/ 	.short	0x0101
        /*057e*/ 	.byte	0x06
	.zero		1


	//   ....[71]....
        /*0580*/ 	.word	0x00004ab0
        /*0584*/ 	.word	0x000000ff
        /*0588*/ 	.word	0x00000078
        /*058c*/ 	.short	0x010a
        /*058e*/ 	.byte	0x04
	.zero		1


	//   ....[72]....
        /*0590*/ 	.word	0x00004c00
        /*0594*/ 	.word	0x000000ff
        /*0598*/ 	.word	0x00000058
        /*059c*/ 	.short	0x010b
        /*059e*/ 	.byte	0x04
	.zero		1


	//   ....[73]....
        /*05a0*/ 	.word	0x00004c10
        /*05a4*/ 	.word	0x000000ff
        /*05a8*/ 	.word	0x00000000
        /*05ac*/ 	.short	0x0101
        /*05ae*/ 	.byte	0x06
	.zero		1


	//   ....[74]....
        /*05b0*/ 	.word	0x00004c20
        /*05b4*/ 	.word	0x000000ff
        /*05b8*/ 	.word	0x00000080
        /*05bc*/ 	.short	0x010a
        /*05be*/ 	.byte	0x04
	.zero		1


	//   ....[75]....
        /*05c0*/ 	.word	0x00004da0
        /*05c4*/ 	.word	0x000000ff
        /*05c8*/ 	.word	0x00000060
        /*05cc*/ 	.short	0x010b
        /*05ce*/ 	.byte	0x04
	.zero		1


	//   ....[76]....
        /*05d0*/ 	.word	0x00004de0
        /*05d4*/ 	.word	0x000000ff
        /*05d8*/ 	.word	0x00000000
        /*05dc*/ 	.short	0x0101
        /*05de*/ 	.byte	0x06
	.zero		1


	//   ....[77]....
        /*05e0*/ 	.word	0x00004e20
        /*05e4*/ 	.word	0x000000ff
        /*05e8*/ 	.word	0x00000088
        /*05ec*/ 	.short	0x010a
        /*05ee*/ 	.byte	0x04
	.zero		1


	//   ....[78]....
        /*05f0*/ 	.word	0x00005070
        /*05f4*/ 	.word	0x000000ff
        /*05f8*/ 	.word	0x00000068
        /*05fc*/ 	.short	0x010b
        /*05fe*/ 	.byte	0x04
	.zero		1


	//   ....[79]....
        /*0600*/ 	.word	0x00005090
        /*0604*/ 	.word	0x000000ff
        /*0608*/ 	.word	0x00000000
        /*060c*/ 	.short	0x0101
        /*060e*/ 	.byte	0x05
	.zero		1


	//   ....[80]....
        /*0610*/ 	.word	0x000050c0
        /*0614*/ 	.word	0x000000ff
        /*0618*/ 	.word	0x00000070
        /*061c*/ 	.short	0x010a
        /*061e*/ 	.byte	0x04
	.zero		1


	//   ....[81]....
        /*0620*/ 	.word	0x000050e0
        /*0624*/ 	.word	0x000000ff
        /*0628*/ 	.word	0x00000078
        /*062c*/ 	.short	0x010a
        /*062e*/ 	.byte	0x04
	.zero		1


	//   ....[82]....
        /*0630*/ 	.word	0x00005100
        /*0634*/ 	.word	0x000000ff
        /*0638*/ 	.word	0x00000080
        /*063c*/ 	.short	0x010a
        /*063e*/ 	.byte	0x04
	.zero		1


	//   ....[83]....
        /*0640*/ 	.word	0x00005140
        /*0644*/ 	.word	0x00000000
        /*0648*/ 	.word	0x00000088
        /*064c*/ 	.short	0x010a
        /*064e*/ 	.byte	0xff
	.zero		1


	//   ....[84]....
        /*0650*/ 	.word	0x00005470
        /*0654*/ 	.word	0x00000000
        /*0658*/ 	.word	0x000000a0
        /*065c*/ 	.short	0x010a
        /*065e*/ 	.byte	0xff
	.zero		1


	//   ....[85]....
        /*0660*/ 	.word	0x00005580
        /*0664*/ 	.word	0x00000000
        /*0668*/ 	.word	0x00000000
        /*066c*/ 	.short	0x0101
        /*066e*/ 	.byte	0xff
	.zero		1


	//   ....[86]....
        /*0670*/ 	.word	0x00005fb0
        /*0674*/ 	.word	0x000000ff
        /*0678*/ 	.word	0x00000050
        /*067c*/ 	.short	0x010a
        /*067e*/ 	.byte	0x30
	.zero		1


	//   ....[87]....
        /*0680*/ 	.word	0x00005ff0
        /*0684*/ 	.word	0x00000040
        /*0688*/ 	.word	0x000000c0
        /*068c*/ 	.short	0x010a
        /*068e*/ 	.byte	0xff
	.zero		1


	//   ....[88]....
        /*0690*/ 	.word	0x000060e0
        /*0694*/ 	.word	0x000000ff
        /*0698*/ 	.word	0x00000050
        /*069c*/ 	.short	0x010a
        /*069e*/ 	.byte	0x30
	.zero		1


	//   ....[89]....
        /*06a0*/ 	.word	0x000061d0
        /*06a4*/ 	.word	0x00000040
        /*06a8*/ 	.word	0x000000c0
        /*06ac*/ 	.short	0x010a
        /*06ae*/ 	.byte	0xff
	.zero		1


	//   ....[90]....
        /*06b0*/ 	.word	0x00006ca0
        /*06b4*/ 	.word	0x00000000
        /*06b8*/ 	.word	0x00000000
        /*06bc*/ 	.short	0x0101
        /*06be*/ 	.byte	0xff
	.zero		1


	//   ....[91]....
        /*06c0*/ 	.word	0x00006cb0
        /*06c4*/ 	.word	0x00000002
        /*06c8*/ 	.word	0x00000050
        /*06cc*/ 	.short	0x010a
        /*06ce*/ 	.byte	0xff
	.zero		1


	//   ....[92]....
        /*06d0*/ 	.word	0x00006d90
        /*06d4*/ 	.word	0x00000002
        /*06d8*/ 	.word	0x00000050
        /*06dc*/ 	.short	0x010a
        /*06de*/ 	.byte	0xff
	.zero		1


	//   ....[93]....
        /*06e0*/ 	.word	0x000078f0
        /*06e4*/ 	.word	0x00000048
        /*06e8*/ 	.word	0x00000000
        /*06ec*/ 	.short	0x0101
        /*06ee*/ 	.byte	0xff
	.zero		1


	//   ....[94]....
        /*06f0*/ 	.word	0x00007910
        /*06f4*/ 	.word	0x00000000
        /*06f8*/ 	.word	0x00000050
        /*06fc*/ 	.short	0x010a
        /*06fe*/ 	.byte	0xff
	.zero		1


	//   ....[95]....
        /*0700*/ 	.word	0x000079e0
        /*0704*/ 	.word	0x00000000
        /*0708*/ 	.word	0x00000050
        /*070c*/ 	.short	0x010a
        /*070e*/ 	.byte	0xff
	.zero		1


	//   ....[96]....
        /*0710*/ 	.word	0x00008540
        /*0714*/ 	.word	0x00000048
        /*0718*/ 	.word	0x00000000
        /*071c*/ 	.short	0x0101
        /*071e*/ 	.byte	0xff
	.zero		1


	//   ....[97]....
        /*0720*/ 	.word	0x00008560
        /*0724*/ 	.word	0x00000000
        /*0728*/ 	.word	0x00000050
        /*072c*/ 	.short	0x010a
        /*072e*/ 	.byte	0xff
	.zero		1


	//   ....[98]....
        /*0730*/ 	.word	0x00008630
        /*0734*/ 	.word	0x00000000
        /*0738*/ 	.word	0x00000050
        /*073c*/ 	.short	0x010a
        /*073e*/ 	.byte	0xff
	.zero		1


	//   ....[99]....
        /*0740*/ 	.word	0x00008990
        /*0744*/ 	.word	0x000000ff
        /*0748*/ 	.word	0x00000000
        /*074c*/ 	.short	0x0101
        /*074e*/ 	.byte	0x05
	.zero		1


	//   ....[100]....
        /*0750*/ 	.word	0x000091f0
        /*0754*/ 	.word	0x00000000
        /*0758*/ 	.word	0x00000000
        /*075c*/ 	.short	0x0101
        /*075e*/ 	.byte	0xff
	.zero		1


	//   ....[101]....
        /*0760*/ 	.word	0x00009480
        /*0764*/ 	.word	0x000000ff
        /*0768*/ 	.word	0x00000000
        /*076c*/ 	.short	0x0101
        /*076e*/ 	.byte	0x04
	.zero		1


	//   ....[102]....
        /*0770*/ 	.word	0x000094a0
        /*0774*/ 	.word	0x00000002
        /*0778*/ 	.word	0x000000f0
        /*077c*/ 	.short	0x010a
        /*077e*/ 	.byte	0xff
	.zero		1


	//   ....[103]....
        /*0780*/ 	.word	0x00009500
        /*0784*/ 	.word	0x00000002
        /*0788*/ 	.word	0x00000028
        /*078c*/ 	.short	0x010a
        /*078e*/ 	.byte	0xff
	.zero		1


	//   ....[104]....
        /*0790*/ 	.word	0x00009560
        /*0794*/ 	.word	0x00000002
        /*0798*/ 	.word	0x00000028
        /*079c*/ 	.short	0x010a
        /*079e*/ 	.byte	0xff
	.zero		1


	//   ....[105]....
        /*07a0*/ 	.word	0x000095b0
        /*07a4*/ 	.word	0x00000002
        /*07a8*/ 	.word	0x000000a0
        /*07ac*/ 	.short	0x010a
        /*07ae*/ 	.byte	0xff
	.zero		1


	//   ....[106]....
        /*07b0*/ 	.word	0x00009610
        /*07b4*/ 	.word	0x00000000
        /*07b8*/ 	.word	0x00000000
        /*07bc*/ 	.short	0x010a
        /*07be*/ 	.byte	0xff
	.zero		1


	//   ....[107]....
        /*07c0*/ 	.word	0x00009670
        /*07c4*/ 	.word	0x00000000
        /*07c8*/ 	.word	0x00000000
        /*07cc*/ 	.short	0x010a
        /*07ce*/ 	.byte	0xff
	.zero		1


	//   ....[108]....
        /*07d0*/ 	.word	0x000096d0
        /*07d4*/ 	.word	0x00000000
        /*07d8*/ 	.word	0x00000000
        /*07dc*/ 	.short	0x010a
        /*07de*/ 	.byte	0xff
	.zero		1


	//   ....[109]....
        /*07e0*/ 	.word	0x00009730
        /*07e4*/ 	.word	0x00000000
        /*07e8*/ 	.word	0x00000000
        /*07ec*/ 	.short	0x010a
        /*07ee*/ 	.byte	0xff
	.zero		1


	//   ....[110]....
        /*07f0*/ 	.word	0x00009780
        /*07f4*/ 	.word	0x00000000
        /*07f8*/ 	.word	0x000000e0
        /*07fc*/ 	.short	0x010a
        /*07fe*/ 	.byte	0xff
	.zero		1


	//   ....[111]....
        /*0800*/ 	.word	0x000097e0
        /*0804*/ 	.word	0x00000000
        /*0808*/ 	.word	0x000000b0
        /*080c*/ 	.short	0x010a
        /*080e*/ 	.byte	0xff
	.zero		1


	//   ....[112]....
        /*0810*/ 	.word	0x00009830
        /*0814*/ 	.word	0x00000000
        /*0818*/ 	.word	0x000000a0
        /*081c*/ 	.short	0x010a
        /*081e*/ 	.byte	0xff
	.zero		1


	//   ....[113]....
        /*0820*/ 	.word	0x00009890
        /*0824*/ 	.word	0x00000000
        /*0828*/ 	.word	0x000000b0
        /*082c*/ 	.short	0x010a
        /*082e*/ 	.byte	0xff
	.zero		1


	//   ....[114]....
        /*0830*/ 	.word	0x000098e0
        /*0834*/ 	.word	0x00000000
        /*0838*/ 	.word	0x000000a0
        /*083c*/ 	.short	0x010a
        /*083e*/ 	.byte	0xff
	.zero		1


	//   ....[115]....
        /*0840*/ 	.word	0x00009940
        /*0844*/ 	.word	0x00000002
        /*0848*/ 	.word	0x000000d0
        /*084c*/ 	.short	0x010a
        /*084e*/ 	.byte	0xff
	.zero		1


	//   ....[116]....
        /*0850*/ 	.word	0x000099a0
        /*0854*/ 	.word	0x00000000
        /*0858*/ 	.word	0x00000000
        /*085c*/ 	.short	0x010a
        /*085e*/ 	.byte	0xff
	.zero		1


	//   ....[117]....
        /*0860*/ 	.word	0x00009a00
        /*0864*/ 	.word	0x00000000
        /*0868*/ 	.word	0x00000000
        /*086c*/ 	.short	0x010a
        /*086e*/ 	.byte	0xff
	.zero		1


	//   ....[118]....
        /*0870*/ 	.word	0x00009a60
        /*0874*/ 	.word	0x00000000
        /*0878*/ 	.word	0x00000000
        /*087c*/ 	.short	0x010a
        /*087e*/ 	.byte	0xff
	.zero		1


	//   ....[119]....
        /*0880*/ 	.word	0x00009ab0
        /*0884*/ 	.word	0x00000000
        /*0888*/ 	.word	0x000000a0
        /*088c*/ 	.short	0x010a
        /*088e*/ 	.byte	0xff
	.zero		1


	//   ....[120]....
        /*0890*/ 	.word	0x00009b10
        /*0894*/ 	.word	0x00000000
        /*0898*/ 	.word	0x00000098
        /*089c*/ 	.short	0x010a
        /*089e*/ 	.byte	0xff
	.zero		1


	//   ....[121]....
        /*08a0*/ 	.word	0x00009b70
        /*08a4*/ 	.word	0x00000000
        /*08a8*/ 	.word	0x00000070
        /*08ac*/ 	.short	0x010a
        /*08ae*/ 	.byte	0xff
	.zero		1


	//   ....[122]....
        /*08b0*/ 	.word	0x00009bd0
        /*08b4*/ 	.word	0x00000000
        /*08b8*/ 	.word	0x00000078
        /*08bc*/ 	.short	0x010a
        /*08be*/ 	.byte	0xff
	.zero		1


	//   ....[123]....
        /*08c0*/ 	.word	0x00009c30
        /*08c4*/ 	.word	0x00000000
        /*08c8*/ 	.word	0x00000080
        /*08cc*/ 	.short	0x010a
        /*08ce*/ 	.byte	0xff
	.zero		1


	//   ....[124]....
        /*08d0*/ 	.word	0x00009c90
        /*08d4*/ 	.word	0x00000000
        /*08d8*/ 	.word	0x00000088
        /*08dc*/ 	.short	0x010a
        /*08de*/ 	.byte	0xff
	.zero		1


	//   ....[125]....
        /*08e0*/ 	.word	0x00009cf0
        /*08e4*/ 	.word	0x00000000
        /*08e8*/ 	.word	0x00000070
        /*08ec*/ 	.short	0x010a
        /*08ee*/ 	.byte	0xff
	.zero		1


	//   ....[126]....
        /*08f0*/ 	.word	0x00009d50
        /*08f4*/ 	.word	0x00000000
        /*08f8*/ 	.word	0x00000078
        /*08fc*/ 	.short	0x010a
        /*08fe*/ 	.byte	0xff
	.zero		1


	//   ....[127]....
        /*0900*/ 	.word	0x00009db0
        /*0904*/ 	.word	0x00000000
        /*0908*/ 	.word	0x00000080
        /*090c*/ 	.short	0x010a
        /*090e*/ 	.byte	0xff
	.zero		1


	//   ....[128]....
        /*0910*/ 	.word	0x00009e00
        /*0914*/ 	.word	0x00000000
        /*0918*/ 	.word	0x000000a0
        /*091c*/ 	.short	0x010a
        /*091e*/ 	.byte	0xff
	.zero		1


	//   ....[129]....
        /*0920*/ 	.word	0x00009e60
        /*0924*/ 	.word	0x00000002
        /*0928*/ 	.word	0x00000050
        /*092c*/ 	.short	0x010a
        /*092e*/ 	.byte	0xff
	.zero		1


	//   ....[130]....
        /*0930*/ 	.word	0x00009eb0
        /*0934*/ 	.word	0x00000040
        /*0938*/ 	.word	0x000000c0
        /*093c*/ 	.short	0x010a
        /*093e*/ 	.byte	0xff
	.zero		1


	//   ....[131]....
        /*0940*/ 	.word	0x00009f00
        /*0944*/ 	.word	0x00000002
        /*0948*/ 	.word	0x00000050
        /*094c*/ 	.short	0x010a
        /*094e*/ 	.byte	0xff
	.zero		1


	//   ....[132]....
        /*0950*/ 	.word	0x00009f50
        /*0954*/ 	.word	0x00000000
        /*0958*/ 	.word	0x00000050
        /*095c*/ 	.short	0x010a
        /*095e*/ 	.byte	0xff
	.zero		1


	//   ....[133]....
        /*0960*/ 	.word	0x00009fa0
        /*0964*/ 	.word	0x00000000
        /*0968*/ 	.word	0x00000050
        /*096c*/ 	.short	0x010a
        /*096e*/ 	.byte	0xff
	.zero		1


	//----- nvinfo : EIATTR_NUM_MBARRIERS
	.align		4
.L_47:
        /*0970*/ 	.byte	0x03, 0x38
        /*0972*/ 	.short	0x0020


	//----- nvinfo : EIATTR_EXIT_INSTR_OFFSETS
	.align		4
        /*0974*/ 	.byte	0x04, 0x1c
        /*0976*/ 	.short	(.L_49 - .L_48)


	//   ....[0]....
.L_48:
        /*0978*/ 	.word	0x00002b00


	//   ....[1]....
        /*097c*/ 	.word	0x00002ff0


	//   ....[2]....
        /*0980*/ 	.word	0x00003050


	//   ....[3]....
        /*0984*/ 	.word	0x00004190


	//   ....[4]....
        /*0988*/ 	.word	0x00005170


	//   ....[5]....
        /*098c*/ 	.word	0x000051b0


	//   ....[6]....
        /*0990*/ 	.word	0x00009370


	//   ....[7]....
        /*0994*/ 	.word	0x000093f0


	//   ....[8]....
        /*0998*/ 	.word	0x00009420


	//   ....[9]....
        /*099c*/ 	.word	0x00009490


	//----- nvinfo : EIATTR_MAX_THREADS
	.align		4
.L_49:
        /*09a0*/ 	.byte	0x04, 0x05
        /*09a2*/ 	.short	(.L_51 - .L_50)
.L_50:
        /*09a4*/ 	.word	0x00000100
        /*09a8*/ 	.word	0x00000001
        /*09ac*/ 	.word	0x00000001


	//----- nvinfo : EIATTR_CRS_STACK_SIZE
	.align		4
.L_51:
        /*09b0*/ 	.byte	0x04, 0x1e
        /*09b2*/ 	.short	(.L_53 - .L_52)
.L_52:
        /*09b4*/ 	.word	0x00000000


	//----- nvinfo : EIATTR_CBANK_PARAM_SIZE
	.align		4
.L_53:
        /*09b8*/ 	.byte	0x03, 0x19
        /*09ba*/ 	.short	0x0c00


	//----- nvinfo : EIATTR_PARAM_CBANK
	.align		4
        /*09bc*/ 	.byte	0x04, 0x0a
        /*09be*/ 	.short	(.L_55 - .L_54)
	.align		4
.L_54:
        /*09c0*/ 	.word	index@(.nv.constant0._ZN7cutlass13device_kernelINS_4gemm6kernel13GemmUniversalIN4cute5tupleIJiiiiEEENS1_10collective13CollectiveMmaINS1_46MainloopSm100TmaUmmaWarpSpecializedBlockScaledILi5ELi2ELi2ENS5_IJNS4_1CILi1EEENSA_ILi2EEESB_EEEEENS5_IJNSA_ILi128EEESF_NSA_ILi256EEEEEENS5_IJNS_12float_e2m1_tENS_13float_ue8m0_tEEEENS5_IJNS5_IJlSB_lEEENS4_6LayoutINS5_IJNS5_IJNS5_IJNSA_ILi32EEENSA_ILi4EEEEEEiEEESQ_NS5_IJSB_iEEEEEENS5_IJNS5_IJNS5_IJNSA_ILi16EEESO_EEEiEEENS5_IJNS5_IJNSA_ILi0EEESB_EEENSA_ILi512EEEEEENS5_IJSW_iEEEEEEEEEEESK_S13_NS4_8TiledMMAINS4_8MMA_AtomIJNS4_17SM100_MMA_MXF4_SSISI_SI_fSJ_Li128ELi128ELi32ELNS4_4UMMA5MajorE0ELS18_0ELNS17_7ScaleInE0ELS19_0EEEEEENSM_INS5_IJSB_SB_SB_EEENS5_IJSW_SW_SW_EEEEENS5_IJNS4_10UnderscoreES1F_S1F_EEEEENS5_IJNS4_23SM90_TMA_LOAD_MULTICASTES1I_EEENS5_IJNS4_14ComposedLayoutINS4_7SwizzleILi3ELi4ELi3EEENS4_18smem_ptr_flag_bitsILi4EEENSM_INS5_IJNSA_ILi8EEESG_EEENS5_IJSG_SB_EEEEEEENSM_INS5_IJNS5_IJNS5_IJSP_SB_EEENS5_IJSN_SC_EEEEEESB_NS5_IJSC_SC_EEEEEENS5_IJNS5_IJNS5_IJSU_SY_EEESX_EEESW_NS5_IJSC_SY_EEEEEEEEEEEvNS4_8identityENS5_IJNS4_13SM90_TMA_LOADES26_EEES24_vS25_EENS_8epilogue10collective18CollectiveEpilogueINS29_23Sm100TmaWarpSpecializedILi4ELi2ELi32ELb1ELb0EEEJSH_NS5_IJNSM_ISF_SB_EENSM_ISN_SB_EEEEENS_10bfloat16_tESL_S2H_SL_NS29_6fusion15FusionCallbacksIS2D_NS2I_17LinearCombinationIS2H_fS2H_fLNS_15FloatRoundStyleE2EEESH_S2G_JEEENS4_5SM1004TMEM4LOAD26SM100_TMEM_LOAD_32dp32b32xES26_NS1K_INS1L_ILi2ELi4ELi3EEENS1N_ILi16EEENSM_INS5_IJS1P_SN_EEENS5_IJSN_SB_EEEEEEENS4_39AutoVectorizingCopyWithAssumedAlignmentILi128EEENS4_14SM90_TMA_STOREES2X_S2Z_S2Z_EEEvvEEEEvNT_6ParamsE)
        /*09c4*/ 	.short	0x0380
        /*09c6*/ 	.short	0x0c00


	//----- nvinfo : EIATTR_SW_WAR
	.align		4
.L_55:
        /*09c8*/ 	.byte	0x04, 0x36
        /*09ca*/ 	.short	(.L_57 - .L_56)
.L_56:
        /*09cc*/ 	.word	0x00000008
.L_57:


//--------------------- .nv.callgraph             --------------------------
	.section	.nv.callgraph,"",@"SHT_CUDA_CALLGRAPH"
	.align	4
	.sectionentsize	8
	.align		4
        /*0000*/ 	.word	0x00000000
	.align		4
        /*0004*/ 	.word	0xffffffff
	.align		4
        /*0008*/ 	.word	index@(_ZN7cutlass13device_kernelINS_4gemm6kernel13GemmUniversalIN4cute5tupleIJiiiiEEENS1_10collective13CollectiveMmaINS1_46MainloopSm100TmaUmmaWarpSpecializedBlockScaledILi5ELi2ELi2ENS5_IJNS4_1CILi1EEENSA_ILi2EEESB_EEEEENS5_IJNSA_ILi128EEESF_NSA_ILi256EEEEEENS5_IJNS_12float_e2m1_tENS_13float_ue8m0_tEEEENS5_IJNS5_IJlSB_lEEENS4_6LayoutINS5_IJNS5_IJNS5_IJNSA_ILi32EEENSA_ILi4EEEEEEiEEESQ_NS5_IJSB_iEEEEEENS5_IJNS5_IJNS5_IJNSA_ILi16EEESO_EEEiEEENS5_IJNS5_IJNSA_ILi0EEESB_EEENSA_ILi512EEEEEENS5_IJSW_iEEEEEEEEEEESK_S13_NS4_8TiledMMAINS4_8MMA_AtomIJNS4_17SM100_MMA_MXF4_SSISI_SI_fSJ_Li128ELi128ELi32ELNS4_4UMMA5MajorE0ELS18_0ELNS17_7ScaleInE0ELS19_0EEEEEENSM_INS5_IJSB_SB_SB_EEENS5_IJSW_SW_SW_EEEEENS5_IJNS4_10UnderscoreES1F_S1F_EEEEENS5_IJNS4_23SM90_TMA_LOAD_MULTICASTES1I_EEENS5_IJNS4_14ComposedLayoutINS4_7SwizzleILi3ELi4ELi3EEENS4_18smem_ptr_flag_bitsILi4EEENSM_INS5_IJNSA_ILi8EEESG_EEENS5_IJSG_SB_EEEEEEENSM_INS5_IJNS5_IJNS5_IJSP_SB_EEENS5_IJSN_SC_EEEEEESB_NS5_IJSC_SC_EEEEEENS5_IJNS5_IJNS5_IJSU_SY_EEESX_EEESW_NS5_IJSC_SY_EEEEEEEEEEEvNS4_8identityENS5_IJNS4_13SM90_TMA_LOADES26_EEES24_vS25_EENS_8epilogue10collective18CollectiveEpilogueINS29_23Sm100TmaWarpSpecializedILi4ELi2ELi32ELb1ELb0EEEJSH_NS5_IJNSM_ISF_SB_EENSM_ISN_SB_EEEEENS_10bfloat16_tESL_S2H_SL_NS29_6fusion15FusionCallbacksIS2D_NS2I_17LinearCombinationIS2H_fS2H_fLNS_15FloatRoundStyleE2EEESH_S2G_JEEENS4_5SM1004TMEM4LOAD26SM100_TMEM_LOAD_32dp32b32xES26_NS1K_INS1L_ILi2ELi4ELi3EEENS1N_ILi16EEENSM_INS5_IJS1P_SN_EEENS5_IJSN_SB_EEEEEEENS4_39AutoVectorizingCopyWithAssumedAlignmentILi128EEENS4_14SM90_TMA_STOREES2X_S2Z_S2Z_EEEvvEEEEvNT_6ParamsE)
	.align		4
        /*000c*/ 	.word	index@(__assertfail)
	.align		4
        /*0010*/ 	.word	0x00000000
	.align		4
        /*0014*/ 	.word	0xfffffffe
	.align		4
        /*0018*/ 	.word	0x00000000
	.align		4
        /*001c*/ 	.word	0xfffffffd
	.align		4
        /*0020*/ 	.word	0x00000000
	.align		4
        /*0024*/ 	.word	0xfffffffc


//--------------------- .nv.constant4             --------------------------
	.section	.nv.constant4,"a",@progbits
	.align	8
	.align		8
.nv.constant4:
        /*0000*/ 	.dword	__assertfail
	.align		8
        /*0008*/ 	.dword	__unnamed_1
	.align		8
        /*0010*/ 	.dword	__unnamed_2
	.align		8
        /*0018*/ 	.dword	_ZN40_INTERNAL_1ad6a7cc_4_k_cu_763b4304_269074cuda3std3__45__cpo5beginE
	.align		8
        /*0020*/ 	.dword	_ZN40_INTERNAL_1ad6a7cc_4_k_cu_763b4304_269074cuda3std3__45__cpo3endE
	.align		8
        /*0028*/ 	.dword	_ZN40_INTERNAL_1ad6a7cc_4_k_cu_763b4304_269074cuda3std3__45__cpo6cbeginE
	.align		8
        /*0030*/ 	.dword	_ZN40_INTERNAL_1ad6a7cc_4_k_cu_763b4304_269074cuda3std3__45__cpo4cendE
	.align		8
        /*0038*/ 	.dword	_ZN40_INTERNAL_1ad6a7cc_4_k_cu_763b4304_269074cuda3std3__442_GLOBAL__N__1ad6a7cc_4_k_cu_763b4304_269076ignoreE
	.align		8
        /*0040*/ 	.dword	_ZN40_INTERNAL_1ad6a7cc_4_k_cu_763b4304_269074cuda3std3__419piecewise_constructE
	.align		8
        /*0048*/ 	.dword	_ZN40_INTERNAL_1ad6a7cc_4_k_cu_763b4304_269074cuda3std3__48in_placeE
	.align		8
        /*0050*/ 	.dword	_ZN40_INTERNAL_1ad6a7cc_4_k_cu_763b4304_269074cuda3std6ranges3__45__cpo4swapE
	.align		8
        /*0058*/ 	.dword	_ZN40_INTERNAL_1ad6a7cc_4_k_cu_763b4304_269074cuda3std6ranges3__45__cpo9iter_moveE
	.align		8
        /*0060*/ 	.dword	_ZN40_INTERNAL_1ad6a7cc_4_k_cu_763b4304_269074cute7productE
	.align		8
        /*0068*/ 	.dword	_ZN40_INTERNAL_1ad6a7cc_4_k_cu_763b4304_269074cute1_E
	.align		8
        /*0070*/ 	.dword	$str$25
	.align		8
        /*0078*/ 	.dword	$str$26
	.align		8
        /*0080*/ 	.dword	$str$29
	.align		8
        /*0088*/ 	.dword	$str$30


//--------------------- .text._ZN7cutlass13device_kernelINS_4gemm6kernel13GemmUniversalIN4cute5tupleIJiiiiEEENS1_10collective13CollectiveMmaINS1_46MainloopSm100TmaUmmaWarpSpecializedBlockScaledILi5ELi2ELi2ENS5_IJNS4_1CILi1EEENSA_ILi2EEESB_EEEEENS5_IJNSA_ILi128EEESF_NSA_ILi256EEEEEENS5_IJNS_12float_e2m1_tENS_13float_ue8m0_tEEEENS5_IJNS5_IJlSB_lEEENS4_6LayoutINS5_IJNS5_IJNS5_IJNSA_ILi32EEENSA_ILi4EEEEEEiEEESQ_NS5_IJSB_iEEEEEENS5_IJNS5_IJNS5_IJNSA_ILi16EEESO_EEEiEEENS5_IJNS5_IJNSA_ILi0EEESB_EEENSA_ILi512EEEEEENS5_IJSW_iEEEEEEEEEEESK_S13_NS4_8TiledMMAINS4_8MMA_AtomIJNS4_17SM100_MMA_MXF4_SSISI_SI_fSJ_Li128ELi128ELi32ELNS4_4UMMA5MajorE0ELS18_0ELNS17_7ScaleInE0ELS19_0EEEEEENSM_INS5_IJSB_SB_SB_EEENS5_IJSW_SW_SW_EEEEENS5_IJNS4_10UnderscoreES1F_S1F_EEEEENS5_IJNS4_23SM90_TMA_LOAD_MULTICASTES1I_EEENS5_IJNS4_14ComposedLayoutINS4_7SwizzleILi3ELi4ELi3EEENS4_18smem_ptr_flag_bitsILi4EEENSM_INS5_IJNSA_ILi8EEESG_EEENS5_IJSG_SB_EEEEEEENSM_INS5_IJNS5_IJNS5_IJSP_SB_EEENS5_IJSN_SC_EEEEEESB_NS5_IJSC_SC_EEEEEENS5_IJNS5_IJNS5_IJSU_SY_EEESX_EEESW_NS5_IJSC_SY_EEEEEEEEEEEvNS4_8identityENS5_IJNS4_13SM90_TMA_LOADES26_EEES24_vS25_EENS_8epilogue10collective18CollectiveEpilogueINS29_23Sm100TmaWarpSpecializedILi4ELi2ELi32ELb1ELb0EEEJSH_NS5_IJNSM_ISF_SB_EENSM_ISN_SB_EEEEENS_10bfloat16_tESL_S2H_SL_NS29_6fusion15FusionCallbacksIS2D_NS2I_17LinearCombinationIS2H_fS2H_fLNS_15FloatRoundStyleE2EEESH_S2G_JEEENS4_5SM1004TMEM4LOAD26SM100_TMEM_LOAD_32dp32b32xES26_NS1K_INS1L_ILi2ELi4ELi3EEENS1N_ILi16EEENSM_INS5_IJS1P_SN_EEENS5_IJSN_SB_EEEEEEENS4_39AutoVectorizingCopyWithAssumedAlignmentILi128EEENS4_14SM90_TMA_STOREES2X_S2Z_S2Z_EEEvvEEEEvNT_6ParamsE --------------------------
	.section	.text._ZN7cutlass13device_kernelINS_4gemm6kernel13GemmUniversalIN4cute5tupleIJiiiiEEENS1_10collective13CollectiveMmaINS1_46MainloopSm100TmaUmmaWarpSpecializedBlockScaledILi5ELi2ELi2ENS5_IJNS4_1CILi1EEENSA_ILi2EEESB_EEEEENS5_IJNSA_ILi128EEESF_NSA_ILi256EEEEEENS5_IJNS_12float_e2m1_tENS_13float_ue8m0_tEEEENS5_IJNS5_IJlSB_lEEENS4_6LayoutINS5_IJNS5_IJNS5_IJNSA_ILi32EEENSA_ILi4EEEEEEiEEESQ_NS5_IJSB_iEEEEEENS5_IJNS5_IJNS5_IJNSA_ILi16EEESO_EEEiEEENS5_IJNS5_IJNSA_ILi0EEESB_EEENSA_ILi512EEEEEENS5_IJSW_iEEEEEEEEEEESK_S13_NS4_8TiledMMAINS4_8MMA_AtomIJNS4_17SM100_MMA_MXF4_SSISI_SI_fSJ_Li128ELi128ELi32ELNS4_4UMMA5MajorE0ELS18_0ELNS17_7ScaleInE0ELS19_0EEEEEENSM_INS5_IJSB_SB_SB_EEENS5_IJSW_SW_SW_EEEEENS5_IJNS4_10UnderscoreES1F_S1F_EEEEENS5_IJNS4_23SM90_TMA_LOAD_MULTICASTES1I_EEENS5_IJNS4_14ComposedLayoutINS4_7SwizzleILi3ELi4ELi3EEENS4_18smem_ptr_flag_bitsILi4EEENSM_INS5_IJNSA_ILi8EEESG_EEENS5_IJSG_SB_EEEEEEENSM_INS5_IJNS5_IJNS5_IJSP_SB_EEENS5_IJSN_SC_EEEEEESB_NS5_IJSC_SC_EEEEEENS5_IJNS5_IJNS5_IJSU_SY_EEESX_EEESW_NS5_IJSC_SY_EEEEEEEEEEEvNS4_8identityENS5_IJNS4_13SM90_TMA_LOADES26_EEES24_vS25_EENS_8epilogue10collective18CollectiveEpilogueINS29_23Sm100TmaWarpSpecializedILi4ELi2ELi32ELb1ELb0EEEJSH_NS5_IJNSM_ISF_SB_EENSM_ISN_SB_EEEEENS_10bfloat16_tESL_S2H_SL_NS29_6fusion15FusionCallbacksIS2D_NS2I_17LinearCombinationIS2H_fS2H_fLNS_15FloatRoundStyleE2EEESH_S2G_JEEENS4_5SM1004TMEM4LOAD26SM100_TMEM_LOAD_32dp32b32xES26_NS1K_INS1L_ILi2ELi4ELi3EEENS1N_ILi16EEENSM_INS5_IJS1P_SN_EEENS5_IJSN_SB_EEEEEEENS4_39AutoVectorizingCopyWithAssumedAlignmentILi128EEENS4_14SM90_TMA_STOREES2X_S2Z_S2Z_EEEvvEEEEvNT_6ParamsE,"ax",@progbits
	.align	128
.text._ZN7cutlass13device_kernelINS_4gemm6kernel13GemmUniversalIN4cute5tupleIJiiiiEEENS1_10collective13CollectiveMmaINS1_46MainloopSm100TmaUmmaWarpSpecializedBlockScaledILi5ELi2ELi2ENS5_IJNS4_1CILi1EEENSA_ILi2EEESB_EEEEENS5_IJNSA_ILi128EEESF_NSA_ILi256EEEEEENS5_IJNS_12float_e2m1_tENS_13float_ue8m0_tEEEENS5_IJNS5_IJlSB_lEEENS4_6LayoutINS5_IJNS5_IJNS5_IJNSA_ILi32EEENSA_ILi4EEEEEEiEEESQ_NS5_IJSB_iEEEEEENS5_IJNS5_IJNS5_IJNSA_ILi16EEESO_EEEiEEENS5_IJNS5_IJNSA_ILi0EEESB_EEENSA_ILi512EEEEEENS5_IJSW_iEEEEEEEEEEESK_S13_NS4_8TiledMMAINS4_8MMA_AtomIJNS4_17SM100_MMA_MXF4_SSISI_SI_fSJ_Li128ELi128ELi32ELNS4_4UMMA5MajorE0ELS18_0ELNS17_7ScaleInE0ELS19_0EEEEEENSM_INS5_IJSB_SB_SB_EEENS5_IJSW_SW_SW_EEEEENS5_IJNS4_10UnderscoreES1F_S1F_EEEEENS5_IJNS4_23SM90_TMA_LOAD_MULTICASTES1I_EEENS5_IJNS4_14ComposedLayoutINS4_7SwizzleILi3ELi4ELi3EEENS4_18smem_ptr_flag_bitsILi4EEENSM_INS5_IJNSA_ILi8EEESG_EEENS5_IJSG_SB_EEEEEEENSM_INS5_IJNS5_IJNS5_IJSP_SB_EEENS5_IJSN_SC_EEEEEESB_NS5_IJSC_SC_EEEEEENS5_IJNS5_IJNS5_IJSU_SY_EEESX_EEESW_NS5_IJSC_SY_EEEEEEEEEEEvNS4_8identityENS5_IJNS4_13SM90_TMA_LOADES26_EEES24_vS25_EENS_8epilogue10collective18CollectiveEpilogueINS29_23Sm100TmaWarpSpecializedILi4ELi2ELi32ELb1ELb0EEEJSH_NS5_IJNSM_ISF_SB_EENSM_ISN_SB_EEEEENS_10bfloat16_tESL_S2H_SL_NS29_6fusion15FusionCallbacksIS2D_NS2I_17LinearCombinationIS2H_fS2H_fLNS_15FloatRoundStyleE2EEESH_S2G_JEEENS4_5SM1004TMEM4LOAD26SM100_TMEM_LOAD_32dp32b32xES26_NS1K_INS1L_ILi2ELi4ELi3EEENS1N_ILi16EEENSM_INS5_IJS1P_SN_EEENS5_IJSN_SB_EEEEEEENS4_39AutoVectorizingCopyWithAssumedAlignmentILi128EEENS4_14SM90_TMA_STOREES2X_S2Z_S2Z_EEEvvEEEEvNT_6ParamsE:
        .type           _ZN7cutlass13device_kernelINS_4gemm6kernel13GemmUniversalIN4cute5tupleIJiiiiEEENS1_10collective13CollectiveMmaINS1_46MainloopSm100TmaUmmaWarpSpecializedBlockScaledILi5ELi2ELi2ENS5_IJNS4_1CILi1EEENSA_ILi2EEESB_EEEEENS5_IJNSA_ILi128EEESF_NSA_ILi256EEEEEENS5_IJNS_12float_e2m1_tENS_13float_ue8m0_tEEEENS5_IJNS5_IJlSB_lEEENS4_6LayoutINS5_IJNS5_IJNS5_IJNSA_ILi32EEENSA_ILi4EEEEEEiEEESQ_NS5_IJSB_iEEEEEENS5_IJNS5_IJNS5_IJNSA_ILi16EEESO_EEEiEEENS5_IJNS5_IJNSA_ILi0EEESB_EEENSA_ILi512EEEEEENS5_IJSW_iEEEEEEEEEEESK_S13_NS4_8TiledMMAINS4_8MMA_AtomIJNS4_17SM100_MMA_MXF4_SSISI_SI_fSJ_Li128ELi128ELi32ELNS4_4UMMA5MajorE0ELS18_0ELNS17_7ScaleInE0ELS19_0EEEEEENSM_INS5_IJSB_SB_SB_EEENS5_IJSW_SW_SW_EEEEENS5_IJNS4_10UnderscoreES1F_S1F_EEEEENS5_IJNS4_23SM90_TMA_LOAD_MULTICASTES1I_EEENS5_IJNS4_14ComposedLayoutINS4_7SwizzleILi3ELi4ELi3EEENS4_18smem_ptr_flag_bitsILi4EEENSM_INS5_IJNSA_ILi8EEESG_EEENS5_IJSG_SB_EEEEEEENSM_INS5_IJNS5_IJNS5_IJSP_SB_EEENS5_IJSN_SC_EEEEEESB_NS5_IJSC_SC_EEEEEENS5_IJNS5_IJNS5_IJSU_SY_EEESX_EEESW_NS5_IJSC_SY_EEEEEEEEEEEvNS4_8identityENS5_IJNS4_13SM90_TMA_LOADES26_EEES24_vS25_EENS_8epilogue10collective18CollectiveEpilogueINS29_23Sm100TmaWarpSpecializedILi4ELi2ELi32ELb1ELb0EEEJSH_NS5_IJNSM_ISF_SB_EENSM_ISN_SB_EEEEENS_10bfloat16_tESL_S2H_SL_NS29_6fusion15FusionCallbacksIS2D_NS2I_17LinearCombinationIS2H_fS2H_fLNS_15FloatRoundStyleE2EEESH_S2G_JEEENS4_5SM1004TMEM4LOAD26SM100_TMEM_LOAD_32dp32b32xES26_NS1K_INS1L_ILi2ELi4ELi3EEENS1N_ILi16EEENSM_INS5_IJS1P_SN_EEENS5_IJSN_SB_EEEEEEENS4_39AutoVectorizingCopyWithAssumedAlignmentILi128EEENS4_14SM90_TMA_STOREES2X_S2Z_S2Z_EEEvvEEEEvNT_6ParamsE,@function
        .size           _ZN7cutlass13device_kernelINS_4gemm6kernel13GemmUniversalIN4cute5tupleIJiiiiEEENS1_10collective13CollectiveMmaINS1_46MainloopSm100TmaUmmaWarpSpecializedBlockScaledILi5ELi2ELi2ENS5_IJNS4_1CILi1EEENSA_ILi2EEESB_EEEEENS5_IJNSA_ILi128EEESF_NSA_ILi256EEEEEENS5_IJNS_12float_e2m1_tENS_13float_ue8m0_tEEEENS5_IJNS5_IJlSB_lEEENS4_6LayoutINS5_IJNS5_IJNS5_IJNSA_ILi32EEENSA_ILi4EEEEEEiEEESQ_NS5_IJSB_iEEEEEENS5_IJNS5_IJNS5_IJNSA_ILi16EEESO_EEEiEEENS5_IJNS5_IJNSA_ILi0EEESB_EEENSA_ILi512EEEEEENS5_IJSW_iEEEEEEEEEEESK_S13_NS4_8TiledMMAINS4_8MMA_AtomIJNS4_17SM100_MMA_MXF4_SSISI_SI_fSJ_Li128ELi128ELi32ELNS4_4UMMA5MajorE0ELS18_0ELNS17_7ScaleInE0ELS19_0EEEEEENSM_INS5_IJSB_SB_SB_EEENS5_IJSW_SW_SW_EEEEENS5_IJNS4_10UnderscoreES1F_S1F_EEEEENS5_IJNS4_23SM90_TMA_LOAD_MULTICASTES1I_EEENS5_IJNS4_14ComposedLayoutINS4_7SwizzleILi3ELi4ELi3EEENS4_18smem_ptr_flag_bitsILi4EEENSM_INS5_IJNSA_ILi8EEESG_EEENS5_IJSG_SB_EEEEEEENSM_INS5_IJNS5_IJNS5_IJSP_SB_EEENS5_IJSN_SC_EEEEEESB_NS5_IJSC_SC_EEEEEENS5_IJNS5_IJNS5_IJSU_SY_EEESX_EEESW_NS5_IJSC_SY_EEEEEEEEEEEvNS4_8identityENS5_IJNS4_13SM90_TMA_LOADES26_EEES24_vS25_EENS_8epilogue10collective18CollectiveEpilogueINS29_23Sm100TmaWarpSpecializedILi4ELi2ELi32ELb1ELb0EEEJSH_NS5_IJNSM_ISF_SB_EENSM_ISN_SB_EEEEENS_10bfloat16_tESL_S2H_SL_NS29_6fusion15FusionCallbacksIS2D_NS2I_17LinearCombinationIS2H_fS2H_fLNS_15FloatRoundStyleE2EEESH_S2G_JEEENS4_5SM1004TMEM4LOAD26SM100_TMEM_LOAD_32dp32b32xES26_NS1K_INS1L_ILi2ELi4ELi3EEENS1N_ILi16EEENSM_INS5_IJS1P_SN_EEENS5_IJSN_SB_EEEEEEENS4_39AutoVectorizingCopyWithAssumedAlignmentILi128EEENS4_14SM90_TMA_STOREES2X_S2Z_S2Z_EEEvvEEEEvNT_6ParamsE,(.L_x_184 - _ZN7cutlass13device_kernelINS_4gemm6kernel13GemmUniversalIN4cute5tupleIJiiiiEEENS1_10collective13CollectiveMmaINS1_46MainloopSm100TmaUmmaWarpSpecializedBlockScaledILi5ELi2ELi2ENS5_IJNS4_1CILi1EEENSA_ILi2EEESB_EEEEENS5_IJNSA_ILi128EEESF_NSA_ILi256EEEEEENS5_IJNS_12float_e2m1_tENS_13float_ue8m0_tEEEENS5_IJNS5_IJlSB_lEEENS4_6LayoutINS5_IJNS5_IJNS5_IJNSA_ILi32EEENSA_ILi4EEEEEEiEEESQ_NS5_IJSB_iEEEEEENS5_IJNS5_IJNS5_IJNSA_ILi16EEESO_EEEiEEENS5_IJNS5_IJNSA_ILi0EEESB_EEENSA_ILi512EEEEEENS5_IJSW_iEEEEEEEEEEESK_S13_NS4_8TiledMMAINS4_8MMA_AtomIJNS4_17SM100_MMA_MXF4_SSISI_SI_fSJ_Li128ELi128ELi32ELNS4_4UMMA5MajorE0ELS18_0ELNS17_7ScaleInE0ELS19_0EEEEEENSM_INS5_IJSB_SB_SB_EEENS5_IJSW_SW_SW_EEEEENS5_IJNS4_10UnderscoreES1F_S1F_EEEEENS5_IJNS4_23SM90_TMA_LOAD_MULTICASTES1I_EEENS5_IJNS4_14ComposedLayoutINS4_7SwizzleILi3ELi4ELi3EEENS4_18smem_ptr_flag_bitsILi4EEENSM_INS5_IJNSA_ILi8EEESG_EEENS5_IJSG_SB_EEEEEEENSM_INS5_IJNS5_IJNS5_IJSP_SB_EEENS5_IJSN_SC_EEEEEESB_NS5_IJSC_SC_EEEEEENS5_IJNS5_IJNS5_IJSU_SY_EEESX_EEESW_NS5_IJSC_SY_EEEEEEEEEEEvNS4_8identityENS5_IJNS4_13SM90_TMA_LOADES26_EEES24_vS25_EENS_8epilogue10collective18CollectiveEpilogueINS29_23Sm100TmaWarpSpecializedILi4ELi2ELi32ELb1ELb0EEEJSH_NS5_IJNSM_ISF_SB_EENSM_ISN_SB_EEEEENS_10bfloat16_tESL_S2H_SL_NS29_6fusion15FusionCallbacksIS2D_NS2I_17LinearCombinationIS2H_fS2H_fLNS_15FloatRoundStyleE2EEESH_S2G_JEEENS4_5SM1004TMEM4LOAD26SM100_TMEM_LOAD_32dp32b32xES26_NS1K_INS1L_ILi2ELi4ELi3EEENS1N_ILi16EEENSM_INS5_IJS1P_SN_EEENS5_IJSN_SB_EEEEEEENS4_39AutoVectorizingCopyWithAssumedAlignmentILi128EEENS4_14SM90_TMA_STOREES2X_S2Z_S2Z_EEEvvEEEEvNT_6ParamsE)
        .other          _ZN7cutlass13device_kernelINS_4gemm6kernel13GemmUniversalIN4cute5tupleIJiiiiEEENS1_10collective13CollectiveMmaINS1_46MainloopSm100TmaUmmaWarpSpecializedBlockScaledILi5ELi2ELi2ENS5_IJNS4_1CILi1EEENSA_ILi2EEESB_EEEEENS5_IJNSA_ILi128EEESF_NSA_ILi256EEEEEENS5_IJNS_12float_e2m1_tENS_13float_ue8m0_tEEEENS5_IJNS5_IJlSB_lEEENS4_6LayoutINS5_IJNS5_IJNS5_IJNSA_ILi32EEENSA_ILi4EEEEEEiEEESQ_NS5_IJSB_iEEEEEENS5_IJNS5_IJNS5_IJNSA_ILi16EEESO_EEEiEEENS5_IJNS5_IJNSA_ILi0EEESB_EEENSA_ILi512EEEEEENS5_IJSW_iEEEEEEEEEEESK_S13_NS4_8TiledMMAINS4_8MMA_AtomIJNS4_17SM100_MMA_MXF4_SSISI_SI_fSJ_Li128ELi128ELi32ELNS4_4UMMA5MajorE0ELS18_0ELNS17_7ScaleInE0ELS19_0EEEEEENSM_INS5_IJSB_SB_SB_EEENS5_IJSW_SW_SW_EEEEENS5_IJNS4_10UnderscoreES1F_S1F_EEEEENS5_IJNS4_23SM90_TMA_LOAD_MULTICASTES1I_EEENS5_IJNS4_14ComposedLayoutINS4_7SwizzleILi3ELi4ELi3EEENS4_18smem_ptr_flag_bitsILi4EEENSM_INS5_IJNSA_ILi8EEESG_EEENS5_IJSG_SB_EEEEEEENSM_INS5_IJNS5_IJNS5_IJSP_SB_EEENS5_IJSN_SC_EEEEEESB_NS5_IJSC_SC_EEEEEENS5_IJNS5_IJNS5_IJSU_SY_EEESX_EEESW_NS5_IJSC_SY_EEEEEEEEEEEvNS4_8identityENS5_IJNS4_13SM90_TMA_LOADES26_EEES24_vS25_EENS_8epilogue10collective18CollectiveEpilogueINS29_23Sm100TmaWarpSpecializedILi4ELi2ELi32ELb1ELb0EEEJSH_NS5_IJNSM_ISF_SB_EENSM_ISN_SB_EEEEENS_10bfloat16_tESL_S2H_SL_NS29_6fusion15FusionCallbacksIS2D_NS2I_17LinearCombinationIS2H_fS2H_fLNS_15FloatRoundStyleE2EEESH_S2G_JEEENS4_5SM1004TMEM4LOAD26SM100_TMEM_LOAD_32dp32b32xES26_NS1K_INS1L_ILi2ELi4ELi3EEENS1N_ILi16EEENSM_INS5_IJS1P_SN_EEENS5_IJSN_SB_EEEEEEENS4_39AutoVectorizingCopyWithAssumedAlignmentILi128EEENS4_14SM90_TMA_STOREES2X_S2Z_S2Z_EEEvvEEEEvNT_6ParamsE,@"STO_CUDA_ENTRY STV_DEFAULT"
_ZN7cutlass13device_kernelINS_4gemm6kernel13GemmUniversalIN4cute5tupleIJiiiiEEENS1_10collective13CollectiveMmaINS1_46MainloopSm100TmaUmmaWarpSpecializedBlockScaledILi5ELi2ELi2ENS5_IJNS4_1CILi1EEENSA_ILi2EEESB_EEEEENS5_IJNSA_ILi128EEESF_NSA_ILi256EEEEEENS5_IJNS_12float_e2m1_tENS_13float_ue8m0_tEEEENS5_IJNS5_IJlSB_lEEENS4_6LayoutINS5_IJNS5_IJNS5_IJNSA_ILi32EEENSA_ILi4EEEEEEiEEESQ_NS5_IJSB_iEEEEEENS5_IJNS5_IJNS5_IJNSA_ILi16EEESO_EEEiEEENS5_IJNS5_IJNSA_ILi0EEESB_EEENSA_ILi512EEEEEENS5_IJSW_iEEEEEEEEEEESK_S13_NS4_8TiledMMAINS4_8MMA_AtomIJNS4_17SM100_MMA_MXF4_SSISI_SI_fSJ_Li128ELi128ELi32ELNS4_4UMMA5MajorE0ELS18_0ELNS17_7ScaleInE0ELS19_0EEEEEENSM_INS5_IJSB_SB_SB_EEENS5_IJSW_SW_SW_EEEEENS5_IJNS4_10UnderscoreES1F_S1F_EEEEENS5_IJNS4_23SM90_TMA_LOAD_MULTICASTES1I_EEENS5_IJNS4_14ComposedLayoutINS4_7SwizzleILi3ELi4ELi3EEENS4_18smem_ptr_flag_bitsILi4EEENSM_INS5_IJNSA_ILi8EEESG_EEENS5_IJSG_SB_EEEEEEENSM_INS5_IJNS5_IJNS5_IJSP_SB_EEENS5_IJSN_SC_EEEEEESB_NS5_IJSC_SC_EEEEEENS5_IJNS5_IJNS5_IJSU_SY_EEESX_EEESW_NS5_IJSC_SY_EEEEEEEEEEEvNS4_8identityENS5_IJNS4_13SM90_TMA_LOADES26_EEES24_vS25_EENS_8epilogue10collective18CollectiveEpilogueINS29_23Sm100TmaWarpSpecializedILi4ELi2ELi32ELb1ELb0EEEJSH_NS5_IJNSM_ISF_SB_EENSM_ISN_SB_EEEEENS_10bfloat16_tESL_S2H_SL_NS29_6fusion15FusionCallbacksIS2D_NS2I_17LinearCombinationIS2H_fS2H_fLNS_15FloatRoundStyleE2EEESH_S2G_JEEENS4_5SM1004TMEM4LOAD26SM100_TMEM_LOAD_32dp32b32xES26_NS1K_INS1L_ILi2ELi4ELi3EEENS1N_ILi16EEENSM_INS5_IJS1P_SN_EEENS5_IJSN_SB_EEEEEEENS4_39AutoVectorizingCopyWithAssumedAlignmentILi128EEENS4_14SM90_TMA_STOREES2X_S2Z_S2Z_EEEvvEEEEvNT_6ParamsE:
[----:B------:R-:W1:Y:S01]  /*0000*/  LDC R1, c[0x0][0x37c] ;  /* 0x0000df00ff017b82 */ /* 0x000e620000000800 */
[----:B------:R-:W2:Y:S01]  /*0010*/  S2R R101, SR_TID.X ;  /* 0x0000000000657919 */ /* 0x000ea20000002100 */
[----:B------:R-:W3:Y:S01]  /*0020*/  LDCU.64 UR4, c[0x0][0xc90] ;  /* 0x00019200ff0477ac */ /* 0x000ee20008000a00 */
[----:B------:R-:W-:Y:S02]  /*0030*/  PRMT R88, RZ, 0x7610, R88 ;  /* 0x00007610ff587816 */ /* 0x000fe40000000058 */
[----:B------:R-:W-:Y:S01]  /*0040*/  ELECT P5, URZ, PT ;  /* 0x0000000000ff782f */ /* 0x000fe200038a0000 */
[----:B------:R-:W4:Y:S01]  /*0050*/  LDCU.64 UR46, c[0x0][0x358] ;  /* 0x00006b00ff2e77ac */ /* 0x000f220008000a00 */
[----:B---3--:R-:W-:-:S04]  /*0060*/  UISETP.NE.U32.AND UP0, UPT, UR4, URZ, UPT ;  /* 0x000000ff0400728c */ /* 0x008fc8000bf05070 */
[----:B------:R-:W-:Y:S01]  /*0070*/  UISETP.NE.AND.EX UP0, UPT, UR5, URZ, UPT, UP0 ;  /* 0x000000ff0500728c */ /* 0x000fe2000bf05300 */
[----:B--2---:R-:W-:-:S05]  /*0080*/  SHF.R.U32.HI R92, RZ, 0x5, R101 ;  /* 0x00000005ff5c7819 */ /* 0x004fca0000011665 */
[----:B------:R-:W2:Y:S02]  /*0090*/  SHFL.IDX PT, R0, R92, RZ, 0x1f ;  /* 0x00001fff5c007589 */ /* 0x000ea400000e0000 */
[----:B--2---:R-:W-:Y:S01]  /*00a0*/  R2UR UR7, R0 ;  /* 0x00000000000772ca */ /* 0x004fe200000e0000 */
[----:B-1--4-:R-:W-:-:S14]  /*00b0*/  BRA.U UP0, `(.L_x_0) ;  /* 0x00000001002c7547 */ /* 0x012fdc000b800000 */
[----:B------:R-:W1:Y:S02]  /*00c0*/  LDCU.64 UR8, c[0x0][0xc88] ;  /* 0x00019100ff0877ac */ /* 0x000e640008000a00 */
[----:B-1----:R-:W-:-:S04]  /*00d0*/  UISETP.NE.U32.AND UP0, UPT, UR8, URZ, UPT ;  /* 0x000000ff0800728c */ /* 0x002fc8000bf05070 */
[----:B------:R-:W-:-:S09]  /*00e0*/  UISETP.NE.AND.EX UP0, UPT, UR9, URZ, UPT, UP0 ;  /* 0x000000ff0900728c */ /* 0x000fd2000bf05300 */
[----:B------:R-:W-:Y:S05]  /*00f0*/  BRA.U !UP0, `(.L_x_1) ;  /* 0x0000000108107547 */ /* 0x000fea000b800000 */
[----:B------:R-:W1:Y:S02]  /*0100*/  LDC.64 R2, c[0x0][0xc88] ;  /* 0x00032200ff027b82 */ /* 0x000e640000000a00 */
[----:B-1----:R1:W5:Y:S01]  /*0110*/  LDG.E R49, desc[UR46][R2.64] ;  /* 0x0000002e02317981 */ /* 0x002362000c1e1900 */
[----:B------:R-:W-:Y:S01]  /*0120*/  HFMA2 R88, -RZ, RZ, 0, 5.9604644775390625e-08 ;  /* 0x00000001ff587431 */ /* 0x000fe200000001ff */
[----:B------:R-:W-:Y:S05]  /*0130*/  BRA `(.L_x_0) ;  /* 0x00000000000c7947 */ /* 0x000fea0003800000 */
.L_x_1:
[----:B------:R-:W1:Y:S01]  /*0140*/  LDCU UR6, c[0x0][0xc80] ;  /* 0x00019000ff0677ac */ /* 0x000e620008000800 */
[----:B------:R-:W-:Y:S01]  /*0150*/  HFMA2 R88, -RZ, RZ, 0, 5.9604644775390625e-08 ;  /* 0x00000001ff587431 */ /* 0x000fe200000001ff */
[----:B-1----:R-:W-:Y:S02]  /*0160*/  MOV R49, UR6 ;  /* 0x0000000600317c02 */ /* 0x002fe40008000f00 */
.L_x_0:
[----:B------:R-:W2:Y:S02]  /*0170*/  LDCU.64 UR8, c[0x0][0xcb0] ;  /* 0x00019600ff0877ac */ /* 0x000ea40008000a00 */
[----:B--2---:R-:W-:-:S04]  /*0180*/  UISETP.NE.U32.AND UP0, UPT, UR8, URZ, UPT ;  /* 0x000000ff0800728c */ /* 0x004fc8000bf05070 */
[----:B------:R-:W-:-:S09]  /*0190*/  UISETP.NE.AND.EX UP0, UPT, UR9, URZ, UPT, UP0 ;  /* 0x000000ff0900728c */ /* 0x000fd2000bf05300 */
[----:B------:R-:W-:Y:S05]  /*01a0*/  BRA.U UP0, `(.L_x_2) ;  /* 0x0000000100247547 */ /* 0x000fea000b800000 */
[----:B------:R-:W2:Y:S02]  /*01b0*/  LDCU.64 UR8, c[0x0][0xca8] ;  /* 0x00019500ff0877ac */ /* 0x000ea40008000a00 */
[----:B--2---:R-:W-:-:S04]  /*01c0*/  UISETP.NE.U32.AND UP0, UPT, UR8, URZ, UPT ;  /* 0x000000ff0800728c */ /* 0x004fc8000bf05070 */
[----:B------:R-:W-:-:S09]  /*01d0*/  UISETP.NE.AND.EX UP0, UPT, UR9, URZ, UPT, UP0 ;  /* 0x000000ff0900728c */ /* 0x000fd2000bf05300 */
[----:B------:R-:W-:Y:S05]  /*01e0*/  BRA.U !UP0, `(.L_x_3) ;  /* 0x00000001080c7547 */ /* 0x000fea000b800000 */
[----:B-1----:R-:W1:Y:S02]  /*01f0*/  LDC.64 R2, c[0x0][0xca8] ;  /* 0x00032a00ff027b82 */ /* 0x002e640000000a00 */
[----:B-1----:R2:W5:Y:S01]  /*0200*/  LDG.E R47, desc[UR46][R2.64] ;  /* 0x0000002e022f7981 */ /* 0x002562000c1e1900 */
[----:B------:R-:W-:Y:S05]  /*0210*/  BRA `(.L_x_2) ;  /* 0x0000000000087947 */ /* 0x000fea0003800000 */
.L_x_3:
[----:B------:R-:W2:Y:S02]  /*0220*/  LDCU UR6, c[0x0][0xca0] ;  /* 0x00019400ff0677ac */ /* 0x000ea40008000800 */
[----:B--2---:R-:W-:Y:S02]  /*0230*/  MOV R47, UR6 ;  /* 0x00000006002f7c02 */ /* 0x004fe40008000f00 */
.L_x_2:
[----:B------:R-:W-:Y:S01]  /*0240*/  IMAD.U32 R0, RZ, RZ, UR7 ;  /* 0x00000007ff007e24 */ /* 0x000fe2000f8e00ff */
[----:B------:R-:W-:Y:S04]  /*0250*/  BSSY.RECONVERGENT B0, `(.L_x_4) ;  /* 0x0000012000007945 */ /* 0x000fe80003800200 */
[C---:B------:R-:W-:Y:S02]  /*0260*/  ISETP.NE.OR P1, PT, R0.reuse, 0x1, !P5 ;  /* 0x000000010000780c */ /* 0x040fe40006f25670 */
[----:B------:R-:W-:-:S11]  /*0270*/  ISETP.NE.OR P0, PT, R0, 0x3, !P5 ;  /* 0x000000030000780c */ /* 0x000fd60006f05670 */
[----:B------:R-:W-:Y:S05]  /*0280*/  @P1 BRA `(.L_x_5) ;  /* 0x0000000000381947 */ /* 0x000fea0003800000 */
[----:B------:R-:W3:Y:S02]  /*0290*/  LDCU.64 UR8, c[0x0][0x348] ;  /* 0x00006900ff0877ac */ /* 0x000ee40008000a00 */
[----:B---3--:R-:W-:Y:S02]  /*02a0*/  UIADD3 UR14, UP3, UPT, UR8, 0x80, URZ ;  /* 0x00000080080e7890 */ /* 0x008fe4000ff7e0ff */
[----:B------:R-:W-:Y:S02]  /*02b0*/  UIADD3 UR12, UP2, UPT, UR8, 0x180, URZ ;  /* 0x00000180080c7890 */ /* 0x000fe4000ff5e0ff */
[----:B------:R-:W-:Y:S02]  /*02c0*/  UIADD3 UR10, UP1, UPT, UR8, 0x280, URZ ;  /* 0x00000280080a7890 */ /* 0x000fe4000ff3e0ff */
[----:B------:R-:W-:Y:S02]  /*02d0*/  UIADD3 UR8, UP0, UPT, UR8, 0x380, URZ ;  /* 0x0000038008087890 */ /* 0x000fe4000ff1e0ff */
[----:B------:R-:W-:-:S02]  /*02e0*/  UIADD3.X UR15, UPT, UPT, URZ, UR9, URZ, UP3, !UPT ;  /* 0x00000009ff0f7290 */ /* 0x000fc40009ffe4ff */
[----:B------:R-:W-:Y:S02]  /*02f0*/  UIADD3.X UR13, UPT, UPT, URZ, UR9, URZ, UP2, !UPT ;  /* 0x00000009ff0d7290 */ /* 0x000fe400097fe4ff */
[----:B------:R-:W-:Y:S02]  /*0300*/  UIADD3.X UR11, UPT, UPT, URZ, UR9, URZ, UP1, !UPT ;  /* 0x00000009ff0b7290 */ /* 0x000fe40008ffe4ff */
[----:B------:R-:W-:-:S03]  /*0310*/  UIADD3.X UR9, UPT, UPT, URZ, UR9, URZ, UP0, !UPT ;  /* 0x00000009ff097290 */ /* 0x000fc600087fe4ff */
[----:B------:R3:W-:Y:S02]  /*0320*/  UTMACCTL.PF [UR14] ;  /* 0x000000000e0079b9 */ /* 0x0007e40008040000 */
[----:B------:R3:W-:Y:S02]  /*0330*/  UTMACCTL.PF [UR12] ;  /* 0x000000000c0079b9 */ /* 0x0007e40008040000 */
[----:B------:R3:W-:Y:S02]  /*0340*/  UTMACCTL.PF [UR10] ;  /* 0x000000000a0079b9 */ /* 0x0007e40008040000 */
[----:B------:R3:W-:Y:S02]  /*0350*/  UTMACCTL.PF [UR8] ;  /* 0x00000000080079b9 */ /* 0x0007e40008040000 */
[----:B---3--:R-:W-:Y:S01]  /*0360*/  NOP ;  /* 0x0000000000007918 */ /* 0x008fe20000000000 */
.L_x_5:
[----:B------:R-:W-:Y:S05]  /*0370*/  BSYNC.RECONVERGENT B0 ;  /* 0x0000000000007941 */ /* 0x000fea0003800200 */
.L_x_4:
[----:B------:R-:W-:Y:S04]  /*0380*/  BSSY.RECONVERGENT B0, `(.L_x_6) ;  /* 0x000000a000007945 */ /* 0x000fe80003800200 */
[----:B------:R-:W-:Y:S05]  /*0390*/  @P0 BRA `(.L_x_7) ;  /* 0x0000000000200947 */ /* 0x000fea0003800000 */
[----:B------:R-:W3:Y:S02]  /*03a0*/  LDCU.64 UR8, c[0x0][0x348] ;  /* 0x00006900ff0877ac */ /* 0x000ee40008000a00 */
[----:B---3--:R-:W-:Y:S02]  /*03b0*/  UIADD3 UR10, UP1, UPT, UR8, 0x980, URZ ;  /* 0x00000980080a7890 */ /* 0x008fe4000ff3e0ff */
[----:B------:R-:W-:Y:S02]  /*03c0*/  UIADD3 UR8, UP0, UPT, UR8, 0xa80, URZ ;  /* 0x00000a8008087890 */ /* 0x000fe4000ff1e0ff */
[----:B------:R-:W-:Y:S02]  /*03d0*/  UIADD3.X UR11, UPT, UPT, URZ, UR9, URZ, UP1, !UPT ;  /* 0x00000009ff0b7290 */ /* 0x000fe40008ffe4ff */
[----:B------:R-:W-:-:S07]  /*03e0*/  UIADD3.X UR9, UPT, UPT, URZ, UR9, URZ, UP0, !UPT ;  /* 0x00000009ff097290 */ /* 0x000fce00087fe4ff */
[----:B------:R3:W-:Y:S02]  /*03f0*/  UTMACCTL.PF [UR10] ;  /* 0x000000000a0079b9 */ /* 0x0007e40008040000 */
[----:B------:R3:W-:Y:S02]  /*0400*/  UTMACCTL.PF [UR8] ;  /* 0x00000000080079b9 */ /* 0x0007e40008040000 */
[----:B---3--:R-:W-:Y:S01]  /*0410*/  NOP ;  /* 0x0000000000007918 */ /* 0x008fe20000000000 */
.L_x_7:
[----:B------:R-:W-:Y:S05]  /*0420*/  BSYNC.RECONVERGENT B0 ;  /* 0x0000000000007941 */ /* 0x000fea0003800200 */
.L_x_6:
[----:B------:R-:W3:Y:S01]  /*0430*/  LDCU.64 UR8, c[0x0][0xc88] ;  /* 0x00019100ff0877ac */ /* 0x000ee20008000a00 */
[----:B------:R-:W-:Y:S02]  /*0440*/  UISETP.EQ.U32.AND UP1, UPT, UR4, URZ, UPT ;  /* 0x000000ff0400728c */ /* 0x000fe4000bf22070 */
[----:B------:R-:W-:Y:S02]  /*0450*/  UPLOP3.LUT UP5, UPT, UPT, UPT, UPT, 0x80, 0x8 ;  /* 0x000000000008789c */ /* 0x000fe40003faf070 */
[----:B---3--:R-:W-:-:S04]  /*0460*/  UISETP.NE.U32.AND UP0, UPT, UR8, URZ, UPT ;  /* 0x000000ff0800728c */ /* 0x008fc8000bf05070 */
[----:B------:R-:W-:-:S04]  /*0470*/  UISETP.NE.AND.EX UP0, UPT, UR9, URZ, UPT, UP0 ;  /* 0x000000ff0900728c */ /* 0x000fc8000bf05300 */
[----:B------:R-:W-:-:S04]  /*0480*/  UISETP.EQ.OR.EX UP2, UPT, UR5, URZ, !UP0, UP1 ;  /* 0x000000ff0500728c */ /* 0x000fc8000c742710 */
[----:B------:R-:W-:-:S05]  /*0490*/  UP2UR UR50, UPR, URZ, 0x4 ;  /* 0x00000004ff327883 */ /* 0x000fca0008000000 */
[----:B------:R-:W-:Y:S07]  /*04a0*/  BRA.U !UP2, `(.L_x_8) ;  /* 0x000000010a207547 */ /* 0x000fee000b800000 */
[----:B------:R-:W-:Y:S01]  /*04b0*/  UISETP.NE.U32.AND UP1, UPT, UR4, URZ, UPT ;  /* 0x000000ff0400728c */ /* 0x000fe2000bf25070 */
[----:B-----5:R-:W-:Y:S01]  /*04c0*/  FSETP.NEU.AND P0, PT, R49, RZ, PT ;  /* 0x000000ff3100720b */ /* 0x020fe20003f0d000 */
[----:B------:R-:W-:Y:S02]  /*04d0*/  USEL UR4, URZ, 0xffffffff, UP0 ;  /* 0xffffffffff047887 */ /* 0x000fe40008000000 */
[----:B------:R-:W-:-:S10]  /*04e0*/  UISETP.NE.AND.EX UP1, UPT, UR5, URZ, UPT, UP1 ;  /* 0x000000ff0500728c */ /* 0x000fd4000bf25310 */
[----:B------:R-:W-:Y:S01]  /*04f0*/  VOTEU.ANY UP0, P0 ;  /* 0x0000000000ff7886 */ /* 0x000fe20000000100 */
[----:B------:R-:W-:-:S04]  /*0500*/  @!UP1 USEL UR4, URZ, 0xffffffff, UP0 ;  /* 0xffffffffff049887 */ /* 0x000fc80008000000 */
[----:B------:R-:W-:-:S04]  /*0510*/  ULOP3.LUT UR4, UR4, 0x1, URZ, 0xc0, !UPT ;  /* 0x0000000104047892 */ /* 0x000fc8000f8ec0ff */
[----:B------:R-:W-:-:S11]  /*0520*/  UISETP.NE.U32.AND UP5, UPT, UR4, 0x1, UPT ;  /* 0x000000010400788c */ /* 0x000fd6000bfa5070 */
.L_x_8:
[----:B-12---:R-:W1:Y:S01]  /*0530*/  SHFL.IDX PT, R2, R92, RZ, 0x1f ;  /* 0x00001fff5c027589 */ /* 0x006e6200000e0000 */
[----:B------:R-:W-:-:S04]  /*0540*/  UISETP.NE.AND UP0, UPT, UR7, 0x2, UPT ;  /* 0x000000020700788c */ /* 0x000fc8000bf05270 */
[----:B------:R-:W-:Y:S01]  /*0550*/  USEL UR15, URZ, 0x1, UP0 ;  /* 0x00000001ff0f7887 */ /* 0x000fe20008000000 */
[----:B-1----:R-:W-:-:S13]  /*0560*/  ISETP.NE.AND P0, PT, R2, RZ, PT ;  /* 0x000000ff0200720c */ /* 0x002fda0003f05270 */
[----:B------:R-:W-:Y:S05]  /*0570*/  @P0 BRA `(.L_x_9) ;  /* 0x0000000000600947 */ /* 0x000fea0003800000 */
[----:B------:R-:W1:Y:S01]  /*0580*/  S2UR UR6, SR_CgaCtaId ;  /* 0x00000000000679c3 */ /* 0x000e620000008800 */
[----:B------:R-:W-:Y:S01]  /*0590*/  UMOV UR8, 0x400 ;  /* 0x0000040000087882 */ /* 0x000fe20000000000 */
[----:B------:R-:W-:Y:S01]  /*05a0*/  UMOV UR5, 0x1 ;  /* 0x0000000100057882 */ /* 0x000fe20000000000 */
[----:B------:R-:W-:Y:S01]  /*05b0*/  UMOV UR4, 0x2 ;  /* 0x0000000200047882 */ /* 0x000fe20000000000 */
[----:B------:R-:W-:Y:S01]  /*05c0*/  ELECT P0, URZ, PT ;  /* 0x0000000000ff782f */ /* 0x000fe20003800000 */
[----:B-1----:R-:W-:Y:S02]  /*05d0*/  ULEA UR6, UR6, UR8, 0x18 ;  /* 0x0000000806067291 */ /* 0x002fe4000f8ec0ff */
[----:B------:R-:W-:-:S04]  /*05e0*/  UIADD3 UR8, UPT, UPT, -UR5, 0x100000, URZ ;  /* 0x0010000005087890 */ /* 0x000fc8000fffe1ff */
[----:B------:R-:W-:Y:S02]  /*05f0*/  USHF.L.U32 UR9, UR8, 0xb, URZ ;  /* 0x0000000b08097899 */ /* 0x000fe400080006ff */
[----:B------:R-:W-:Y:S02]  /*0600*/  USHF.L.U32 UR8, UR8, 0x1, URZ ;  /* 0x0000000108087899 */ /* 0x000fe400080006ff */
[----:B------:R-:W-:-:S04]  /*0610*/  UIADD3 UR4, UPT, UPT, -UR4, 0x100000, URZ ;  /* 0x0010000004047890 */ /* 0x000fc8000fffe1ff */
[----:B------:R-:W-:Y:S02]  /*0620*/  USHF.L.U32 UR5, UR4, 0xb, URZ ;  /* 0x0000000b04057899 */ /* 0x000fe400080006ff */
[----:B------:R-:W-:Y:S01]  /*0630*/  USHF.L.U32 UR4, UR4, 0x1, URZ ;  /* 0x0000000104047899 */ /* 0x000fe200080006ff */
[----:B------:R-:W1:Y:S03]  /*0640*/  FENCE.VIEW.ASYNC.S ;  /* 0x00000000000073c6 */ /* 0x000e660000000000 */
[----:B-1----:R1:W2:Y:S08]  /*0650*/  SYNCS.EXCH.64 URZ, [UR6], UR8 ;  /* 0x0000000806ff75b2 */ /* 0x0022b00008000100 */
[----:B------:R1:W3:Y:S01]  /*0660*/  SYNCS.EXCH.64 URZ, [UR6+0x28], UR4 ;  /* 0x0000280406ff75b2 */ /* 0x0002e20008000100 */
[----:B------:R1:W4:Y:S01]  /*0670*/  SYNCS.EXCH.64 URZ, [UR6+0x8], UR8 ;  /* 0x0000080806ff75b2 */ /* 0x0003220008000100 */
[----:B------:R1:W1:Y:S01]  /*0680*/  SYNCS.EXCH.64 URZ, [UR6+0x30], UR4 ;  /* 0x0000300406ff75b2 */ /* 0x0002620008000100 */
[----:B------:R1:W1:Y:S01]  /*0690*/  SYNCS.EXCH.64 URZ, [UR6+0x10], UR8 ;  /* 0x0000100806ff75b2 */ /* 0x0002620008000100 */
[----:B------:R1:W1:Y:S01]  /*06a0*/  SYNCS.EXCH.64 URZ, [UR6+0x38], UR4 ;  /* 0x0000380406ff75b2 */ /* 0x0002620008000100 */
[----:B------:R1:W1:Y:S01]  /*06b0*/  SYNCS.EXCH.64 URZ, [UR6+0x18], UR8 ;  /* 0x0000180806ff75b2 */ /* 0x0002620008000100 */
[----:B------:R1:W1:Y:S01]  /*06c0*/  SYNCS.EXCH.64 URZ, [UR6+0x40], UR4 ;  /* 0x0000400406ff75b2 */ /* 0x0002620008000100 */
[----:B------:R1:W1:Y:S01]  /*06d0*/  SYNCS.EXCH.64 URZ, [UR6+0x20], UR8 ;  /* 0x0000200806ff75b2 */ /* 0x0002620008000100 */
[----:B------:R1:W1:Y:S01]  /*06e0*/  SYNCS.EXCH.64 URZ, [UR6+0x48], UR4 ;  /* 0x0000480406ff75b2 */ /* 0x0002620008000100 */
[----:B------:R-:W-:Y:S01]  /*06f0*/  NOP ;  /* 0x0000000000007918 */ /* 0x000fe20000000000 */
.L_x_9:
[----:B------:R-:W2:Y:S01]  /*0700*/  SHFL.IDX PT, R2, R92, RZ, 0x1f ;  /* 0x00001fff5c027589 */ /* 0x000ea200000e0000 */
[----:B------:R-:W-:Y:S01]  /*0710*/  NOP ;  /* 0x0000000000007918 */ /* 0x000fe20000000000 */
[----:B--2---:R-:W-:-:S13]  /*0720*/  ISETP.NE.AND P0, PT, R2, 0x1, PT ;  /* 0x000000010200780c */ /* 0x004fda0003f05270 */
[----:B------:R-:W-:Y:S05]  /*0730*/  @P0 BRA `(.L_x_10) ;  /* 0x0000000000580947 */ /* 0x000fea0003800000 */
[----:B-1----:R-:W1:Y:S01]  /*0740*/  S2UR UR6, SR_CgaCtaId ;  /* 0x00000000000679c3 */ /* 0x002e620000008800 */
        /* <DEDUP_REMOVED lines=12> */
[----:B-1----:R2:W1:Y:S08]  /*0810*/  SYNCS.EXCH.64 URZ, [UR6+0x50], UR8 ;  /* 0x0000500806ff75b2 */ /* 0x0024700008000100 */
[----:B------:R2:W1:Y:S01]  /*0820*/  SYNCS.EXCH.64 URZ, [UR6+0x70], UR4 ;  /* 0x0000700406ff75b2 */ /* 0x0004620008000100 */
[----:B------:R2:W1:Y:S01]  /*0830*/  SYNCS.EXCH.64 URZ, [UR6+0x58], UR8 ;  /* 0x0000580806ff75b2 */ /* 0x0004620008000100 */
[----:B------:R2:W1:Y:S01]  /*0840*/  SYNCS.EXCH.64 URZ, [UR6+0x78], UR4 ;  /* 0x0000780406ff75b2 */ /* 0x0004620008000100 */
[----:B------:R2:W1:Y:S01]  /*0850*/  SYNCS.EXCH.64 URZ, [UR6+0x60], UR8 ;  /* 0x0000600806ff75b2 */ /* 0x0004620008000100 */
[----:B------:R2:W1:Y:S01]  /*0860*/  SYNCS.EXCH.64 URZ, [UR6+0x80], UR4 ;  /* 0x0000800406ff75b2 */ /* 0x0004620008000100 */
[----:B------:R2:W1:Y:S01]  /*0870*/  SYNCS.EXCH.64 URZ, [UR6+0x68], UR8 ;  /* 0x0000680806ff75b2 */ /* 0x0004620008000100 */
[----:B------:R2:W1:Y:S02]  /*0880*/  SYNCS.EXCH.64 URZ, [UR6+0x88], UR4 ;  /* 0x0000880406ff75b2 */ /* 0x0004640008000100 */
[----:B--2---:R-:W-:Y:S01]  /*0890*/  NOP ;  /* 0x0000000000007918 */ /* 0x004fe20000000000 */
.L_x_10:
[----:B------:R-:W2:Y:S01]  /*08a0*/  SHFL.IDX PT, R2, R92, RZ, 0x1f ;  /* 0x00001fff5c027589 */ /* 0x000ea200000e0000 */
[----:B------:R-:W-:Y:S01]  /*08b0*/  NOP ;  /* 0x0000000000007918 */ /* 0x000fe20000000000 */
[----:B--2---:R-:W-:-:S13]  /*08c0*/  ISETP.NE.AND P0, PT, R2, 0x3, PT ;  /* 0x000000030200780c */ /* 0x004fda0003f05270 */
[----:B------:R-:W-:Y:S05]  /*08d0*/  @P0 BRA `(.L_x_11) ;  /* 0x0000000000300947 */ /* 0x000fea0003800000 */
[----:B-1----:R-:W1:Y:S01]  /*08e0*/  S2UR UR5, SR_CgaCtaId ;  /* 0x00000000000579c3 */ /* 0x002e620000008800 */
[----:B------:R-:W-:Y:S01]  /*08f0*/  UMOV UR6, 0x400 ;  /* 0x0000040000067882 */ /* 0x000fe20000000000 */
[----:B------:R-:W-:Y:S01]  /*0900*/  UMOV UR4, 0x20 ;  /* 0x0000002000047882 */ /* 0x000fe20000000000 */
[----:B------:R-:W-:Y:S01]  /*0910*/  ELECT P0, URZ, PT ;  /* 0x0000000000ff782f */ /* 0x000fe20003800000 */
[----:B------:R-:W-:-:S04]  /*0920*/  UIADD3 UR8, UPT, UPT, -UR4, 0x100000, URZ ;  /* 0x0010000004087890 */ /* 0x000fc8000fffe1ff */
[----:B------:R-:W-:Y:S02]  /*0930*/  USHF.L.U32 UR9, UR8, 0xb, URZ ;  /* 0x0000000b08097899 */ /* 0x000fe400080006ff */
[----:B------:R-:W-:Y:S02]  /*0940*/  USHF.L.U32 UR8, UR8, 0x1, URZ ;  /* 0x0000000108087899 */ /* 0x000fe400080006ff */
[----:B-1----:R-:W-:Y:S01]  /*0950*/  ULEA UR5, UR5, UR6, 0x18 ;  /* 0x0000000605057291 */ /* 0x002fe2000f8ec0ff */
[----:B------:R-:W1:Y:S11]  /*0960*/  FENCE.VIEW.ASYNC.S ;  /* 0x00000000000073c6 */ /* 0x000e760000000000 */
[----:B-1----:R2:W1:Y:S01]  /*0970*/  SYNCS.EXCH.64 URZ, [UR5+0x90], UR8 ;  /* 0x0000900805ff75b2 */ /* 0x0024620008000100 */
[----:B------:R2:W1:Y:S02]  /*0980*/  SYNCS.EXCH.64 URZ, [UR5+0x98], UR8 ;  /* 0x0000980805ff75b2 */ /* 0x0004640008000100 */
[----:B--2---:R-:W-:Y:S01]  /*0990*/  NOP ;  /* 0x0000000000007918 */ /* 0x004fe20000000000 */
.L_x_11:
[----:B------:R-:W2:Y:S01]  /*09a0*/  SHFL.IDX PT, R2, R92, RZ, 0x1f ;  /* 0x00001fff5c027589 */ /* 0x000ea200000e0000 */
[----:B------:R-:W-:Y:S01]  /*09b0*/  NOP ;  /* 0x0000000000007918 */ /* 0x000fe20000000000 */
[----:B--2---:R-:W-:-:S13]  /*09c0*/  ISETP.NE.AND P0, PT, R2, 0x4, PT ;  /* 0x000000040200780c */ /* 0x004fda0003f05270 */
[----:B------:R-:W-:Y:S05]  /*09d0*/  @P0 BRA `(.L_x_12) ;  /* 0x00000000004c0947 */ /* 0x000fea0003800000 */
[----:B-1----:R-:W1:Y:S01]  /*09e0*/  S2UR UR5, SR_CgaCtaId ;  /* 0x00000000000579c3 */ /* 0x002e620000008800 */
[----:B------:R-:W-:Y:S01]  /*09f0*/  UMOV UR8, 0x1e0 ;  /* 0x000001e000087882 */ /* 0x000fe20000000000 */
[----:B------:R-:W-:Y:S01]  /*0a00*/  UMOV UR6, 0x400 ;  /* 0x0000040000067882 */ /* 0x000fe20000000000 */
[----:B------:R-:W-:Y:S01]  /*0a10*/  USEL UR8, UR8, 0x1a0, UP5 ;  /* 0x000001a008087887 */ /* 0x000fe2000a800000 */
[----:B------:R-:W-:Y:S01]  /*0a20*/  UMOV UR4, 0x1 ;  /* 0x0000000100047882 */ /* 0x000fe20000000000 */
[----:B------:R-:W-:Y:S01]  /*0a30*/  ELECT P0, URZ, PT ;  /* 0x0000000000ff782f */ /* 0x000fe20003800000 */
[----:B------:R-:W-:-:S04]  /*0a40*/  UIADD3 UR10, UPT, UPT, -UR4, 0x100000, URZ ;  /* 0x00100000040a7890 */ /* 0x000fc8000fffe1ff */
[----:B------:R-:W-:Y:S02]  /*0a50*/  USHF.L.U32 UR11, UR10, 0xb, URZ ;  /* 0x0000000b0a0b7899 */ /* 0x000fe400080006ff */
[----:B------:R-:W-:Y:S02]  /*0a60*/  USHF.L.U32 UR10, UR10, 0x1, URZ ;  /* 0x000000010a0a7899 */ /* 0x000fe400080006ff */
[----:B------:R-:W-:-:S04]  /*0a70*/  UIADD3 UR8, UPT, UPT, -UR8, 0x100000, URZ ;  /* 0x0010000008087890 */ /* 0x000fc8000fffe1ff */
[----:B------:R-:W-:Y:S02]  /*0a80*/  USHF.L.U32 UR9, UR8, 0xb, URZ ;  /* 0x0000000b08097899 */ /* 0x000fe400080006ff */
[----:B------:R-:W-:Y:S02]  /*0a90*/  USHF.L.U32 UR8, UR8, 0x1, URZ ;  /* 0x0000000108087899 */ /* 0x000fe400080006ff */
[----:B-1----:R-:W-:Y:S01]  /*0aa0*/  ULEA UR5, UR5, UR6, 0x18 ;  /* 0x0000000605057291 */ /* 0x002fe2000f8ec0ff */
[----:B------:R-:W1:Y:S11]  /*0ab0*/  FENCE.VIEW.ASYNC.S ;  /* 0x00000000000073c6 */ /* 0x000e760000000000 */
[----:B-1----:R2:W1:Y:S01]  /*0ac0*/  SYNCS.EXCH.64 URZ, [UR5+0xa0], UR10 ;  /* 0x0000a00a05ff75b2 */ /* 0x0024620008000100 */
[----:B------:R2:W1:Y:S01]  /*0ad0*/  SYNCS.EXCH.64 URZ, [UR5+0xb0], UR8 ;  /* 0x0000b00805ff75b2 */ /* 0x0004620008000100 */
[----:B------:R2:W1:Y:S01]  /*0ae0*/  SYNCS.EXCH.64 URZ, [UR5+0xa8], UR10 ;  /* 0x0000a80a05ff75b2 */ /* 0x0004620008000100 */
[----:B------:R2:W1:Y:S02]  /*0af0*/  SYNCS.EXCH.64 URZ, [UR5+0xb8], UR8 ;  /* 0x0000b80805ff75b2 */ /* 0x0004640008000100 */
[----:B--2---:R-:W-:Y:S01]  /*0b00*/  NOP ;  /* 0x0000000000007918 */ /* 0x004fe20000000000 */
.L_x_12:
        /* <DEDUP_REMOVED lines=20> */
[----:B------:R2:W1:Y:S02]  /*0c50*/  SYNCS.EXCH.64 URZ, [UR6+0xd8], UR4 ;  /* 0x0000d80406ff75b2 */ /* 0x0004640008000100 */
[----:B--2---:R-:W-:Y:S01]  /*0c60*/  NOP ;  /* 0x0000000000007918 */ /* 0x004fe20000000000 */
.L_x_13:
[----:B------:R-:W2:Y:S01]  /*0c70*/  SHFL.IDX PT, R2, R92, RZ, 0x1f ;  /* 0x00001fff5c027589 */ /* 0x000ea200000e0000 */
[----:B------:R-:W1:Y:S01]  /*0c80*/  S2UR UR37, SR_CgaCtaId ;  /* 0x00000000002579c3 */ /* 0x000e620000008800 */
[----:B------:R-:W-:Y:S01]  /*0c90*/  NOP ;  /* 0x0000000000007918 */ /* 0x000fe20000000000 */
[----:B--2---:R-:W-:-:S13]  /*0ca0*/  ISETP.NE.AND P0, PT, R2, 0x3, PT ;  /* 0x000000030200780c */ /* 0x004fda0003f05270 */
[----:B-1----:R-:W-:Y:S05]  /*0cb0*/  @P0 BRA `(.L_x_14) ;  /* 0x0000000000340947 */ /* 0x002fea0003800000 */
[----:B------:R-:W-:Y:S01]  /*0cc0*/  UMOV UR5, 0x400 ;  /* 0x0000040000057882 */ /* 0x000fe20000000000 */
[----:B------:R-:W-:Y:S01]  /*0cd0*/  UMOV UR4, 0x20 ;  /* 0x0000002000047882 */ /* 0x000fe20000000000 */
[----:B------:R-:W-:Y:S02]  /*0ce0*/  ULEA UR5, UR37, UR5, 0x18 ;  /* 0x0000000525057291 */ /* 0x000fe4000f8ec0ff */
[----:B------:R-:W-:-:S04]  /*0cf0*/  UIADD3 UR8, UPT, UPT, -UR4, 0x100000, URZ ;  /* 0x0010000004087890 */ /* 0x000fc8000fffe1ff */
[----:B------:R-:W-:Y:S02]  /*0d00*/  USHF.L.U32 UR9, UR8, 0xb, URZ ;  /* 0x0000000b08097899 */ /* 0x000fe400080006ff */
[----:B------:R-:W-:Y:S01]  /*0d10*/  USHF.L.U32 UR8, UR8, 0x1, URZ ;  /* 0x0000000108087899 */ /* 0x000fe200080006ff */
[----:B------:R-:W-:Y:S01]  /*0d20*/  ELECT P0, URZ, PT ;  /* 0x0000000000ff782f */ /* 0x000fe20003800000 */
[----:B------:R-:W1:Y:S10]  /*0d30*/  FENCE.VIEW.ASYNC.S ;  /* 0x00000000000073c6 */ /* 0x000e740000000000 */
[----:B-1----:R1:W2:Y:S01]  /*0d40*/  SYNCS.EXCH.64 URZ, [UR5+0xe0], UR8 ;  /* 0x0000e00805ff75b2 */ /* 0x0022a20008000100 */
[----:B------:R1:W1:Y:S01]  /*0d50*/  SYNCS.EXCH.64 URZ, [UR5+0xf0], UR8 ;  /* 0x0000f00805ff75b2 */ /* 0x0002620008000100 */
[----:B------:R1:W1:Y:S01]  /*0d60*/  SYNCS.EXCH.64 URZ, [UR5+0xe8], UR8 ;  /* 0x0000e80805ff75b2 */ /* 0x0002620008000100 */
[----:B------:R1:W1:Y:S01]  /*0d70*/  SYNCS.EXCH.64 URZ, [UR5+0xf8], UR8 ;  /* 0x0000f80805ff75b2 */ /* 0x0002620008000100 */
[----:B------:R-:W-:Y:S01]  /*0d80*/  NOP ;  /* 0x0000000000007918 */ /* 0x000fe20000000000 */
.L_x_14:
[----:B------:R-:W3:Y:S01]  /*0d90*/  LDCU UR4, c[0x0][0x36c] ;  /* 0x00006d80ff0477ac */ /* 0x000ee20008000800 */
[----:B------:R-:W-:Y:S01]  /*0da0*/  ISETP.NE.OR P5, PT, R0, 0x2, !P5 ;  /* 0x000000020000780c */ /* 0x000fe20006fa5670 */
[----:B------:R-:W-:Y:S01]  /*0db0*/  NOP ;  /* 0x0000000000007918 */ /* 0x000fe20000000000 */
[----:B------:R-:W-:Y:S01]  /*0dc0*/  LOP3.LUT R2, R101, 0x1f, RZ, 0xc0, !PT ;  /* 0x0000001f65027812 */ /* 0x000fe200078ec0ff */
[----:B------:R-:W-:Y:S02]  /*0dd0*/  UISETP.NE.AND UP4, UPT, UR7, URZ, UPT ;  /* 0x000000ff0700728c */ /* 0x000fe4000bf85270 */
[----:B---3--:R-:W-:-:S09]  /*0de0*/  UISETP.EQ.U32.AND UP2, UPT, UR4, 0x1, UPT ;  /* 0x000000010400788c */ /* 0x008fd2000bf42070 */
[----:B------:R-:W-:Y:S05]  /*0df0*/  BRA.U !UP2, `(.L_x_15) ;  /* 0x000000010a087547 */ /* 0x000fea000b800000 */
[----:B-12-4-:R-:W-:Y:S01]  /*0e00*/  UCGABAR_ARV ;  /* 0x00000000000079c7 */ /* 0x016fe20008000000 */
[----:B------:R-:W-:Y:S05]  /*0e10*/  BRA `(.L_x_16) ;  /* 0x0000000000047947 */ /* 0x000fea0003800000 */
.L_x_15:
[----:B-12-4-:R-:W-:Y:S01]  /*0e20*/  NOP ;  /* 0x0000000000007918 */ /* 0x016fe20000000000 */
.L_x_16:
[----:B------:R-:W1:Y:S01]  /*0e30*/  S2UR UR12, SR_CTAID.Y ;  /* 0x00000000000c79c3 */ /* 0x000e620000002600 */
[----:B------:R-:W-:-:S05]  /*0e40*/  CS2R.32 R87, SR_CgaSize ;  /* 0x0000000000577805 */ /* 0x000fca0000008a00 */
[----:B------:R-:W-:-:S05]  /*0e50*/  IMAD R87, R87, -0xa0, RZ ;  /* 0xffffff6057577824 */ /* 0x000fca00078e02ff */
[----:B------:R-:W-:-:S14]  /*0e60*/  R2UR UR4, R87 ;  /* 0x00000000570472ca */ /* 0x000fdc00000e0000 */
[----:B------:R-:W2:Y:S01]  /*0e70*/  LDCU UR4, c[0x0][UR4+0x2b4] ;  /* 0x00005680040477ac */ /* 0x000ea20008000800 */
[----:B------:R-:W-:-:S05]  /*0e80*/  CS2R.32 R87, SR_CgaSize ;  /* 0x0000000000577805 */ /* 0x000fca0000008a00 */
[----:B------:R-:W-:-:S05]  /*0e90*/  IMAD R87, R87, -0xa0, RZ ;  /* 0xffffff6057577824 */ /* 0x000fca00078e02ff */
[----:B------:R-:W-:-:S14]  /*0ea0*/  R2UR UR5, R87 ;  /* 0x00000000570572ca */ /* 0x000fdc00000e0000 */
[----:B------:R-:W3:Y:S01]  /*0eb0*/  LDCU UR5, c[0x0][UR5+0x2b0] ;  /* 0x00005600050577ac */ /* 0x000ee20008000800 */
[----:B------:R-:W4:Y:S01]  /*0ec0*/  S2UR UR20, SR_CTAID.X ;  /* 0x00000000001479c3 */ /* 0x000f220000002500 */
[----:B------:R-:W2:Y:S01]  /*0ed0*/  LDCU UR18, c[0x0][0xf24] ;  /* 0x0001e480ff1277ac */ /* 0x000ea20008000800 */
[----:B------:R-:W-:Y:S01]  /*0ee0*/  ULOP3.LUT UR6, UR37, 0x1, URZ, 0xc0, !UPT ;  /* 0x0000000125067892 */ /* 0x000fe2000f8ec0ff */
[----:B------:R-:W2:Y:S01]  /*0ef0*/  LDCU UR13, c[0x0][0xf30] ;  /* 0x0001e600ff0d77ac */ /* 0x000ea20008000800 */
[----:B------:R-:W-:-:S05]  /*0f00*/  CS2R.32 R0, SR_CgaSize ;  /* 0x0000000000007805 */ /* 0x000fca0000008a00 */
[----:B------:R-:W-:-:S06]  /*0f10*/  IMAD R0, R0, -0xa0, RZ ;  /* 0xffffff6000007824 */ /* 0x000fcc00078e02ff */
[----:B------:R-:W3:Y:S01]  /*0f20*/  LDC R0, c[0x0][R0+0x2a4] ;  /* 0x0000a90000007b82 */ /* 0x000ee20000000800 */
[----:B------:R-:W-:Y:S02]  /*0f30*/  USHF.L.U32 UR22, UR37, 0xd, URZ ;  /* 0x0000000d25167899 */ /* 0x000fe400080006ff */
[----:B------:R-:W-:Y:S01]  /*0f40*/  USHF.L.U32 UR14, UR37, 0x9, URZ ;  /* 0x00000009250e7899 */ /* 0x000fe200080006ff */
[----:B-1----:R-:W-:Y:S02]  /*0f50*/  I2FP.F32.U32 R86, UR12 ;  /* 0x0000000c00567c45 */ /* 0x002fe40008201000 */
[----:B------:R-:W-:-:S05]  /*0f60*/  CS2R.32 R3, SR_CgaSize ;  /* 0x0000000000037805 */ /* 0x000fca0000008a00 */
[----:B------:R-:W-:-:S06]  /*0f70*/  IMAD R3, R3, -0xa0, RZ ;  /* 0xffffff6003037824 */ /* 0x000fcc00078e02ff */
[----:B------:R-:W1:Y:S01]  /*0f80*/  LDC R3, c[0x0][R3+0x2a0] ;  /* 0x0000a80003037b82 */ /* 0x000e620000000800 */
[----:B--2---:R-:W-:Y:S01]  /*0f90*/  UISETP.GE.AND UP0, UPT, UR18, 0x1, UPT ;  /* 0x000000011200788c */ /* 0x004fe2000bf06270 */
[----:B------:R-:W-:Y:S01]  /*0fa0*/  FMUL R86, R86, UR4 ;  /* 0x0000000456567c20 */ /* 0x000fe20008400000 */
[----:B----4-:R-:W-:-:S05]  /*0fb0*/  I2FP.F32.U32 R87, UR20 ;  /* 0x0000001400577c45 */ /* 0x010fca0008201000 */
[----:B------:R-:W2:Y:S01]  /*0fc0*/  LDC R40, c[0x0][0xf24] ;  /* 0x0003c900ff287b82 */ /* 0x000ea20000000800 */
[----:B------:R-:W4:Y:S01]  /*0fd0*/  F2I.U32.TRUNC.NTZ R86, R86 ;  /* 0x0000005600567305 */ /* 0x000f22000020f000 */
[----:B---3--:R-:W-:-:S06]  /*0fe0*/  FMUL R87, R87, UR5 ;  /* 0x0000000557577c20 */ /* 0x008fcc0008400000 */
[----:B------:R-:W3:Y:S01]  /*0ff0*/  S2UR UR36, SR_CTAID.Z ;  /* 0x00000000002479c3 */ /* 0x000ee20000002700 */
[----:B------:R-:W3:Y:S01]  /*1000*/  F2I.U32.TRUNC.NTZ R87, R87 ;  /* 0x0000005700577305 */ /* 0x000ee2000020f000 */
[----:B----4-:R-:W-:-:S05]  /*1010*/  IADD3 R86, PT, PT, -R86, RZ, RZ ;  /* 0x000000ff56567210 */ /* 0x010fca0007ffe1ff */
[----:B------:R-:W-:Y:S01]  /*1020*/  IMAD R86, R0, R86, UR12 ;  /* 0x0000000c00567e24 */ /* 0x000fe2000f8e0256 */
[----:B------:R-:W-:Y:S02]  /*1030*/  PRMT R0, RZ, 0x7610, R0 ;  /* 0x00007610ff007816 */ /* 0x000fe40000000000 */
[----:B---3--:R-:W-:-:S05]  /*1040*/  IADD3 R87, PT, PT, -R87, RZ, RZ ;  /* 0x000000ff57577210 */ /* 0x008fca0007ffe1ff */
[----:B-1----:R-:W-:Y:S01]  /*1050*/  IMAD R87, R3, R87, UR20 ;  /* 0x0000001403577e24 */ /* 0x002fe2000f8e0257 */
[----:B------:R-:W-:Y:S06]  /*1060*/  BRA.U UP4, `(.L_x_17) ;  /* 0x0000000104207547 */ /* 0x000fec000b800000 */
[C---:B------:R-:W-:Y:S02]  /*1070*/  ISETP.NE.AND P1, PT, R86.reuse, 0x1, PT ;  /* 0x000000015600780c */ /* 0x040fe40003f25270 */
[----:B------:R-:W-:Y:S02]  /*1080*/  ISETP.NE.AND P0, PT, R86, RZ, PT ;  /* 0x000000ff5600720c */ /* 0x000fe40003f05270 */
[C---:B------:R-:W-:Y:S02]  /*1090*/  ISETP.NE.AND P2, PT, R87.reuse, RZ, PT ;  /* 0x000000ff5700720c */ /* 0x040fe40003f45270 */
[----:B------:R-:W-:Y:S02]  /*10a0*/  SEL R0, RZ, 0x2, P1 ;  /* 0x00000002ff007807 */ /* 0x000fe40000800000 */
[----:B------:R-:W-:Y:S02]  /*10b0*/  ISETP.EQ.OR P0, PT, R87, RZ, !P0 ;  /* 0x000000ff5700720c */ /* 0x000fe40004702670 */
[----:B------:R-:W-:-:S02]  /*10c0*/  SEL R0, R0, 0x2, P2 ;  /* 0x0000000200007807 */ /* 0x000fc40001000000 */
[----:B------:R-:W-:-:S05]  /*10d0*/  SEL R3, RZ, 0x1, !P0 ;  /* 0x00000001ff037807 */ /* 0x000fca0004000000 */
[----:B------:R-:W-:Y:S02]  /*10e0*/  IMAD.IADD R0, R3, 0x1, R0 ;  /* 0x0000000103007824 */ /* 0x000fe400078e0200 */
.L_x_17:
[----:B------:R-:W-:Y:S05]  /*10f0*/  BRA.U !UP0, `(.L_x_18) ;  /* 0x0000000108b87547 */ /* 0x000fea000b800000 */
[----:B------:R-:W1:Y:S01]  /*1100*/  LDCU.128 UR8, c[0x0][0xf10] ;  /* 0x0001e200ff0877ac */ /* 0x000e620008000c00 */
[----:B------:R-:W3:Y:S01]  /*1110*/  LDCU UR21, c[0x0][0x370] ;  /* 0x00006e00ff1577ac */ /* 0x000ee20008000800 */
[----:B------:R-:W4:Y:S01]  /*1120*/  LDCU UR19, c[0x0][0x374] ;  /* 0x00006e80ff1377ac */ /* 0x000f220008000800 */
[----:B------:R-:W2:Y:S01]  /*1130*/  LDCU UR17, c[0x0][0xf0c] ;  /* 0x0001e180ff1177ac */ /* 0x000ea20008000800 */
[----:B------:R-:W3:Y:S01]  /*1140*/  LDCU UR16, c[0x0][0xf20] ;  /* 0x0001e400ff1077ac */ /* 0x000ee20008000800 */
[----:B------:R-:W3:Y:S01]  /*1150*/  LDCU.64 UR4, c[0x0][0xf28] ;  /* 0x0001e500ff0477ac */ /* 0x000ee20008000a00 */
[----:B-1----:R-:W-:Y:S02]  /*1160*/  UISETP.NE.AND UP1, UPT, UR10, 0x1, UPT ;  /* 0x000000010a00788c */ /* 0x002fe4000bf25270 */
[----:B----4-:R-:W-:Y:S02]  /*1170*/  UIMAD.WIDE.U32 UR26, UR19, UR11, URZ ;  /* 0x0000000b131a72a5 */ /* 0x010fe4000f8e00ff */
[----:B------:R-:W-:-:S02]  /*1180*/  UISETP.NE.AND UP0, UPT, UR18, 0x1, UPT ;  /* 0x000000011200788c */ /* 0x000fc4000bf05270 */
[----:B--2---:R-:W-:Y:S02]  /*1190*/  UISETP.NE.AND UP3, UPT, UR17, 0x1, UPT ;  /* 0x000000011100788c */ /* 0x004fe4000bf65270 */
[----:B------:R-:W-:Y:S02]  /*11a0*/  UIMAD.WIDE.U32 UR28, UR12, UR11, URZ ;  /* 0x0000000b0c1c72a5 */ /* 0x000fe4000f8e00ff */
[----:B---3--:R-:W-:Y:S01]  /*11b0*/  UIMAD.WIDE.U32 UR24, UR21, UR8, URZ ;  /* 0x00000008151872a5 */ /* 0x008fe2000f8e00ff */
[----:B------:R-:W-:Y:S01]  /*11c0*/  UMOV UR11, UR27 ;  /* 0x0000001b000b7c82 */ /* 0x000fe20008000000 */
[----:B------:R-:W-:Y:S02]  /*11d0*/  UIMAD.WIDE.U32 UR26, UR20, UR8, URZ ;  /* 0x00000008141a72a5 */ /* 0x000fe4000f8e00ff */
[----:B------:R-:W-:-:S03]  /*11e0*/  @UP1 USHF.R.U32.HI UR19, URZ, UR16, UR11 ;  /* 0x00000010ff131299 */ /* 0x000fc6000801160b */
[----:B------:R-:W-:Y:S02]  /*11f0*/  @UP3 USHF.R.U32.HI UR21, URZ, UR9, UR25 ;  /* 0x00000009ff153299 */ /* 0x000fe40008011619 */
[----:B------:R-:W-:Y:S02]  /*1200*/  UIMAD.WIDE.U32 UR24, UR19, UR4, URZ ;  /* 0x00000004131872a5 */ /* 0x000fe4000f8e00ff */
[----:B------:R-:W-:Y:S02]  /*1210*/  USHF.R.U32.HI UR29, URZ, UR16, UR29 ;  /* 0x00000010ff1d7299 */ /* 0x000fe4000801161d */
[----:B------:R-:W-:Y:S02]  /*1220*/  UIMAD.WIDE.U32 UR30, UR21, UR4, URZ ;  /* 0x00000004151e72a5 */ /* 0x000fe4000f8e00ff */
[----:B------:R-:W-:Y:S02]  /*1230*/  @UP0 USHF.R.U32.HI UR19, URZ, UR5, UR25 ;  /* 0x00000005ff130299 */ /* 0x000fe40008011619 */
[----:B------:R-:W-:-:S02]  /*1240*/  USHF.R.U32.HI UR27, URZ, UR9, UR27 ;  /* 0x00000009ff1b7299 */ /* 0x000fc4000801161b */
[----:B------:R-:W-:Y:S02]  /*1250*/  USEL UR29, UR12, UR29, !UP1 ;  /* 0x0000001d0c1d7287 */ /* 0x000fe4000c800000 */
[----:B------:R-:W-:Y:S02]  /*1260*/  @UP0 USHF.R.U32.HI UR21, URZ, UR5, UR31 ;  /* 0x00000005ff150299 */ /* 0x000fe4000801161f */
[----:B------:R-:W-:Y:S02]  /*1270*/  UIMAD UR19, UR19, UR18, URZ ;  /* 0x00000012131372a4 */ /* 0x000fe4000f8e02ff */
[----:B------:R-:W-:Y:S02]  /*1280*/  USEL UR27, UR20, UR27, !UP3 ;  /* 0x0000001b141b7287 */ /* 0x000fe4000d800000 */
[----:B------:R-:W-:Y:S02]  /*1290*/  UIMAD UR8, UR21, UR18, URZ ;  /* 0x00000012150872a4 */ /* 0x000fe4000f8e02ff */
[----:B------:R-:W-:-:S02]  /*12a0*/  UISETP.GE.AND UP1, UPT, UR29, UR19, UPT ;  /* 0x000000131d00728c */ /* 0x000fc4000bf26270 */
[----:B------:R-:W-:Y:S02]  /*12b0*/  UIMAD.WIDE.U32 UR24, UR29, UR4, URZ ;  /* 0x000000041d1872a5 */ /* 0x000fe4000f8e00ff */
[----:B------:R-:W-:Y:S02]  /*12c0*/  UISETP.GE.OR UP1, UPT, UR27, UR8, UP1 ;  /* 0x000000081b00728c */ /* 0x000fe40008f26670 */
[----:B------:R-:W-:Y:S02]  /*12d0*/  UIMAD.WIDE.U32 UR30, UR27, UR4, URZ ;  /* 0x000000041b1e72a5 */ /* 0x000fe4000f8e00ff */
[----:B------:R-:W-:Y:S02]  /*12e0*/  USHF.R.U32.HI UR4, URZ, UR5, UR25 ;  /* 0x00000005ff047299 */ /* 0x000fe40008011619 */
[----:B------:R-:W-:Y:S02]  /*12f0*/  UIADD3 UR8, UPT, UPT, -UR29, URZ, URZ ;  /* 0x000000ff1d087290 */ /* 0x000fe4000fffe1ff */
[----:B------:R-:W-:-:S02]  /*1300*/  USEL UR4, UR29, UR4, !UP0 ;  /* 0x000000041d047287 */ /* 0x000fc4000c000000 */
[----:B------:R-:W-:Y:S02]  /*1310*/  UIADD3 UR9, UPT, UPT, -UR27, URZ, URZ ;  /* 0x000000ff1b097290 */ /* 0x000fe4000fffe1ff */
[----:B------:R-:W-:Y:S02]  /*1320*/  @!UP1 USHF.R.U32.HI UR11, URZ, UR5, UR31 ;  /* 0x00000005ff0b9299 */ /* 0x000fe4000801161f */
[----:B------:R-:W-:Y:S02]  /*1330*/  UIADD3 UR5, UPT, UPT, -UR4, URZ, URZ ;  /* 0x000000ff04057290 */ /* 0x000fe4000fffe1ff */
[----:B------:R-:W-:Y:S02]  /*1340*/  @!UP1 USEL UR11, UR27, UR11, !UP0 ;  /* 0x0000000b1b0b9287 */ /* 0x000fe4000c000000 */
[----:B------:R-:W-:Y:S02]  /*1350*/  UIMAD UR5, UR18, UR5, UR29 ;  /* 0x00000005120572a4 */ /* 0x000fe4000f8e021d */
[----:B------:R-:W-:-:S02]  /*1360*/  @!UP1 UIADD3 UR4, UPT, UPT, UR4, -UR11, URZ ;  /* 0x8000000b04049290 */ /* 0x000fc4000fffe0ff */
[----:B------:R-:W-:Y:S02]  /*1370*/  @!UP1 UIMAD UR5, UR5, UR21, UR11 ;  /* 0x00000015050592a4 */ /* 0x000fe4000f8e020b */
[----:B------:R-:W-:Y:S02]  /*1380*/  UIMAD UR8, UR10, UR8, UR12 ;  /* 0x000000080a0872a4 */ /* 0x000fe4000f8e020c */
[----:B------:R-:W-:Y:S02]  /*1390*/  @!UP1 UIMAD UR29, UR4, UR18, UR27 ;  /* 0x00000012041d92a4 */ /* 0x000fe4000f8e021b */
[----:B------:R-:W-:Y:S01]  /*13a0*/  UIMAD UR9, UR17, UR9, UR20 ;  /* 0x00000009110972a4 */ /* 0x000fe2000f8e0214 */
[----:B------:R-:W-:Y:S01]  /*13b0*/  @!UP1 UMOV UR27, UR5 ;  /* 0x00000005001b9c82 */ /* 0x000fe20008000000 */
[----:B------:R-:W-:Y:S02]  /*13c0*/  UIMAD UR12, UR29, UR10, UR8 ;  /* 0x0000000a1d0c72a4 */ /* 0x000fe4000f8e0208 */
[----:B------:R-:W-:-:S12]  /*13d0*/  UIMAD UR20, UR27, UR17, UR9 ;  /* 0x000000111b1472a4 */ /* 0x000fd8000f8e0209 */
.L_x_18:
[----:B------:R-:W-:Y:S02]  /*13e0*/  UISETP.NE.AND UP0, UPT, UR13, 0x1, UPT ;  /* 0x000000010d00788c */ /* 0x000fe4000bf05270 */
[----:B------:R-:W-:Y:S02]  /*13f0*/  UISETP.NE.AND UP3, UPT, UR7, 0x2, UPT ;  /* 0x000000020700788c */ /* 0x000fe4000bf65270 */
[----:B------:R-:W-:Y:S02]  /*1400*/  ULOP3.LUT UR5, UR22, 0x2000, URZ, 0xc0, !UPT ;  /* 0x0000200016057892 */ /* 0x000fe4000f8ec0ff */
[----:B------:R-:W-:-:S03]  /*1410*/  ULOP3.LUT UR4, UR14, 0x200, URZ, 0xc0, !UPT ;  /* 0x000002000e047892 */ /* 0x000fc6000f8ec0ff */
[----:B------:R-:W-:Y:S09]  /*1420*/  BRA.U UP0, `(.L_x_19) ;  /* 0x0000000100407547 */ /* 0x000ff2000b800000 */
[----:B------:R-:W1:Y:S01]  /*1430*/  LDCU.128 UR8, c[0x0][0xf10] ;  /* 0x0001e200ff0877ac */ /* 0x000e620008000c00 */
[----:B------:R-:W3:Y:S01]  /*1440*/  LDCU UR14, c[0x0][0xf0c] ;  /* 0x0001e180ff0e77ac */ /* 0x000ee20008000800 */
[----:B------:R-:W4:Y:S01]  /*1450*/  LDCU UR13, c[0x0][0xf20] ;  /* 0x0001e400ff0d77ac */ /* 0x000f220008000800 */
[----:B-1----:R-:W-:Y:S02]  /*1460*/  UIMAD.WIDE.U32 UR18, UR20, UR8, URZ ;  /* 0x00000008141272a5 */ /* 0x002fe4000f8e00ff */
[----:B------:R-:W-:Y:S02]  /*1470*/  UIMAD.WIDE.U32 UR16, UR12, UR11, URZ ;  /* 0x0000000b0c1072a5 */ /* 0x000fe4000f8e00ff */
[----:B---3--:R-:W-:Y:S02]  /*1480*/  UISETP.NE.AND UP1, UPT, UR14, 0x1, UPT ;  /* 0x000000010e00788c */ /* 0x008fe4000bf25270 */
[----:B------:R-:W-:Y:S01]  /*1490*/  UISETP.NE.AND UP0, UPT, UR10, 0x1, UPT ;  /* 0x000000010a00788c */ /* 0x000fe2000bf05270 */
[----:B------:R-:W-:Y:S01]  /*14a0*/  UMOV UR11, UR19 ;  /* 0x00000013000b7c82 */ /* 0x000fe20008000000 */
[----:B----4-:R-:W-:-:S02]  /*14b0*/  USHF.R.U32.HI UR13, URZ, UR13, UR17 ;  /* 0x0000000dff0d7299 */ /* 0x010fc40008011611 */
[----:B------:R-:W-:Y:S02]  /*14c0*/  USHF.R.U32.HI UR9, URZ, UR9, UR11 ;  /* 0x00000009ff097299 */ /* 0x000fe4000801160b */
[----:B------:R-:W-:Y:S02]  /*14d0*/  USEL UR13, UR12, UR13, !UP0 ;  /* 0x0000000d0c0d7287 */ /* 0x000fe4000c000000 */
[----:B------:R-:W-:-:S04]  /*14e0*/  USEL UR9, UR20, UR9, !UP1 ;  /* 0x0000000914097287 */ /* 0x000fc8000c800000 */
[----:B------:R-:W-:Y:S02]  /*14f0*/  UIADD3 UR8, UPT, UPT, UR9, -UR13, URZ ;  /* 0x8000000d09087290 */ /* 0x000fe4000fffe0ff */
[----:B------:R-:W-:Y:S02]  /*1500*/  UIADD3 UR9, UPT, UPT, -UR9, UR13, URZ ;  /* 0x0000000d09097290 */ /* 0x000fe4000fffe1ff */
[----:B------:R-:W-:Y:S02]  /*1510*/  UIMAD UR12, UR8, UR10, UR12 ;  /* 0x0000000a080c72a4 */ /* 0x000fe4000f8e020c */
[----:B------:R-:W-:-:S12]  /*1520*/  UIMAD UR20, UR9, UR14, UR20 ;  /* 0x0000000e091472a4 */ /* 0x000fd8000f8e0214 */
.L_x_19:
[----:B------:R-:W-:Y:S05]  /*1530*/  BRA.U !UP2, `(.L_x_20) ;  /* 0x000000010a0c7547 */ /* 0x000fea000b800000 */
[----:B------:R-:W-:Y:S01]  /*1540*/  UCGABAR_WAIT ;  /* 0x0000000000007dc7 */ /* 0x000fe20008000000 */
[----:B------:R-:W-:Y:S01]  /*1550*/  CCTL.IVALL ;  /* 0x00000000ff00798f */ /* 0x000fe20002000000 */
[----:B------:R-:W-:Y:S05]  /*1560*/  BRA `(.L_x_21) ;  /* 0x0000000000047947 */ /* 0x000fea0003800000 */
.L_x_20:
[----:B------:R-:W-:Y:S06]  /*1570*/  BAR.SYNC.DEFER_BLOCKING 0x0 ;  /* 0x0000000000007b1d */ /* 0x000fec0000010000 */
.L_x_21:
[----:B------:R-:W-:Y:S05]  /*1580*/  BRA.U UP3, `(.L_x_22) ;  /* 0x0000001503647547 */ /* 0x000fea000b800000 */
[----:B------:R-:W1:Y:S01]  /*1590*/  LDCU UR29, c[0x0][0x38c] ;  /* 0x00007180ff1d77ac */ /* 0x000e620008000800 */
[----:B------:R-:W3:Y:S01]  /*15a0*/  LDC R8, c[0x0][0x370] ;  /* 0x0000dc00ff087b82 */ /* 0x000ee20000000800 */
[----:B------:R-:W-:Y:S01]  /*15b0*/  PLOP3.LUT P1, PT, PT, PT, UP5, 0x80, 0x8 ;  /* 0x000000000008781c */ /* 0x000fe20003f2f058 */
[----:B------:R-:W-:Y:S01]  /*15c0*/  IMAD.MOV.U32 R15, RZ, RZ, 0x1 ;  /* 0x00000001ff0f7424 */ /* 0x000fe200078e00ff */
[----:B------:R-:W-:Y:S01]  /*15d0*/  ISETP.EQ.OR P4, PT, R2, RZ, P5 ;  /* 0x000000ff0200720c */ /* 0x000fe20002f82670 */
[----:B------:R-:W-:Y:S01]  /*15e0*/  IMAD.MOV.U32 R14, RZ, RZ, RZ ;  /* 0x000000ffff0e7224 */ /* 0x000fe200078e00ff */
[----:B------:R-:W-:Y:S02]  /*15f0*/  PLOP3.LUT P1, PT, P1, PT, PT, 0x8, 0x80 ;  /* 0x000000000080781c */ /* 0x000fe40000f2e170 */
[----:B------:R-:W-:Y:S01]  /*1600*/  CS2R R12, SRZ ;  /* 0x00000000000c7805 */ /* 0x000fe2000001ff00 */
[----:B------:R-:W-:Y:S01]  /*1610*/  IMAD.MOV.U32 R11, RZ, RZ, 0x1 ;  /* 0x00000001ff0b7424 */ /* 0x000fe200078e00ff */
[----:B------:R-:W4:Y:S01]  /*1620*/  LDC R0, c[0x0][0x374] ;  /* 0x0000dd00ff007b82 */ /* 0x000f220000000800 */
[----:B------:R-:W2:Y:S01]  /*1630*/  LDCU.64 UR38, c[0x0][0x348] ;  /* 0x00006900ff2677ac */ /* 0x000ea20008000a00 */
[----:B------:R-:W-:Y:S01]  /*1640*/  UMOV UR22, URZ ;  /* 0x000000ff00167c82 */ /* 0x000fe20008000000 */
[----:B-1----:R-:W-:-:S04]  /*1650*/  UIADD3 UR8, UPT, UPT, UR29, 0xff, URZ ;  /* 0x000000ff1d087890 */ /* 0x002fc8000fffe0ff */
[----:B------:R-:W-:-:S04]  /*1660*/  USHF.R.S32.HI UR31, URZ, 0x1f, UR8 ;  /* 0x0000001fff1f7899 */ /* 0x000fc80008011408 */
[----:B------:R-:W-:Y:S02]  /*1670*/  ULEA.HI UR31, UR31, UR8, URZ, 0x8 ;  /* 0x000000081f1f7291 */ /* 0x000fe4000f8f40ff */
[----:B------:R-:W-:Y:S02]  /*1680*/  UIADD3 UR8, UPT, UPT, UR29, -0x1, URZ ;  /* 0xffffffff1d087890 */ /* 0x000fe4000fffe0ff */
[----:B------:R-:W-:Y:S02]  /*1690*/  USHF.R.S32.HI UR31, URZ, 0x8, UR31 ;  /* 0x00000008ff1f7899 */ /* 0x000fe4000801141f */
[----:B------:R-:W-:Y:S02]  /*16a0*/  UISETP.GE.U32.AND UP1, UPT, UR8, -0x1ff, UPT ;  /* 0xfffffe010800788c */ /* 0x000fe4000bf26070 */
[----:B------:R-:W-:Y:S02]  /*16b0*/  UISETP.LT.U32.AND UP0, UPT, UR31, 0x5, UPT ;  /* 0x000000051f00788c */ /* 0x000fe4000bf01070 */
[----:B------:R-:W-:-:S02]  /*16c0*/  UIADD3 UR29, UPT, UPT, UR29, 0x1fe, URZ ;  /* 0x000001fe1d1d7890 */ /* 0x000fc4000fffe0ff */
[----:B------:R-:W-:Y:S02]  /*16d0*/  USEL UR30, UR31, 0x5, UP0 ;  /* 0x000000051f1e7887 */ /* 0x000fe40008000000 */
[----:B------:R-:W-:Y:S02]  /*16e0*/  UISETP.NE.AND UP0, UPT, UR7, URZ, UPT ;  /* 0x000000ff0700728c */ /* 0x000fe4000bf05270 */
[----:B------:R-:W-:Y:S02]  /*16f0*/  UIADD3 UR14, UPT, UPT, UR30, -0x1, URZ ;  /* 0xffffffff1e0e7890 */ /* 0x000fe4000fffe0ff */
[----:B------:R-:W-:Y:S02]  /*1700*/  @UP1 UIADD3 UR14, UPT, UPT, UR30, URZ, URZ ;  /* 0x000000ff1e0e1290 */ /* 0x000fe4000fffe0ff */
[----:B------:R-:W-:Y:S02]  /*1710*/  USEL UR15, UR15, 0x2, UP0 ;  /* 0x000000020f0f7887 */ /* 0x000fe40008000000 */
[----:B------:R-:W-:-:S02]  /*1720*/  UIADD3 UR23, UPT, UPT, UR31, -UR30, URZ ;  /* 0x8000001e1f177290 */ /* 0x000fc4000fffe0ff */
[----:B--23--:R-:W-:-:S12]  /*1730*/  UIADD3 UR14, UPT, UPT, UR14, 0x1, URZ ;  /* 0x000000010e0e7890 */ /* 0x00cfd8000fffe0ff */
.L_x_46:
[----:B------:R-:W-:Y:S01]  /*1740*/  UISETP.NE.AND UP0, UPT, UR37, URZ, UPT ;  /* 0x000000ff2500728c */ /* 0x000fe2000bf05270 */
[----:B------:R-:W1:Y:S08]  /*1750*/  S2UR UR37, SR_CgaCtaId ;  /* 0x00000000002579c3 */ /* 0x000e700000008800 */
[----:B------:R-:W-:Y:S05]  /*1760*/  BRA.U UP0, `(.L_x_23) ;  /* 0x0000000100347547 */ /* 0x000fea000b800000 */
[----:B------:R-:W2:Y:S01]  /*1770*/  S2R R2, SR_CgaCtaId ;  /* 0x0000000000027919 */ /* 0x000ea20000008800 */
[----:B------:R-:W-:-:S04]  /*1780*/  MOV R3, 0x400 ;  /* 0x0000040000037802 */ /* 0x000fc80000000f00 */
[----:B--2---:R-:W-:Y:S02]  /*1790*/  LEA R2, R2, R3, 0x18 ;  /* 0x0000000302027211 */ /* 0x004fe400078ec0ff */
[----:B------:R-:W-:-:S03]  /*17a0*/  SHF.L.U32 R3, R11, 0x1f, RZ ;  /* 0x0000001f0b037819 */ /* 0x000fc600000006ff */
[----:B------:R-:W-:-:S04]  /*17b0*/  IMAD R2, R12, 0x8, R2 ;  /* 0x000000080c027824 */ /* 0x000fc800078e0202 */
[----:B------:R-:W2:Y:S02]  /*17c0*/  SYNCS.PHASECHK.TRANS64.TRYWAIT P0, [R2+URZ+0xf0], R3 ;  /* 0x0000f003020075a7 */ /* 0x000ea400080011ff */
[----:B--2---:R-:W-:Y:S05]  /*17d0*/  @!P0 BRA `(.L_x_24) ;  /* 0x0000007c00308947 */ /* 0x004fea0003800000 */
.L_x_141:
[----:B------:R-:W-:Y:S01]  /*17e0*/  VIADD R12, R12, 0x1 ;  /* 0x000000010c0c7836 */ /* 0x000fe20000000000 */
[----:B------:R2:W-:Y:S04]  /*17f0*/  SYNCS.ARRIVE.TRANS64.A1T0 RZ, [R2+URZ+0xe0], RZ ;  /* 0x0000e0ff02ff79a7 */ /* 0x0005e800081000ff */
[----:B------:R-:W-:-:S04]  /*1800*/  ISETP.NE.AND P0, PT, R12, 0x2, PT ;  /* 0x000000020c00780c */ /* 0x000fc80003f05270 */
[----:B------:R-:W-:Y:S02]  /*1810*/  SEL R12, R12, RZ, P0 ;  /* 0x000000ff0c0c7207 */ /* 0x000fe40000000000 */
[----:B--2---:R-:W-:-:S04]  /*1820*/  SEL R2, RZ, 0x1, P0 ;  /* 0x00000001ff027807 */ /* 0x004fc80000000000 */
[----:B------:R-:W-:-:S07]  /*1830*/  LOP3.LUT R11, R11, R2, RZ, 0x3c, !PT ;  /* 0x000000020b0b7212 */ /* 0x000fce00078e3cff */
.L_x_23:
[----:B------:R-:W-:Y:S01]  /*1840*/  UMOV UR7, 0x400 ;  /* 0x0000040000077882 */ /* 0x000fe20000000000 */
[----:B------:R-:W-:Y:S01]  /*1850*/  SHF.L.U32 R2, R15, 0x1f, RZ ;  /* 0x0000001f0f027819 */ /* 0x000fe200000006ff */
[----:B-1----:R-:W-:Y:S02]  /*1860*/  ULEA UR7, UR37, UR7, 0x18 ;  /* 0x0000000725077291 */ /* 0x002fe4000f8ec0ff */
[----:B------:R-:W-:Y:S02]  /*1870*/  UISETP.GE.U32.AND UP0, UPT, UR29, 0x1ff, UPT ;  /* 0x000001ff1d00788c */ /* 0x000fe4000bf06070 */
[----:B------:R-:W-:Y:S02]  /*1880*/  ULEA UR8, UR22, UR7, 0x3 ;  /* 0x0000000716087291 */ /* 0x000fe4000f8e18ff */
[----:B------:R-:W-:Y:S02]  /*1890*/  ULEA UR35, UR20, UR6, 0x1 ;  /* 0x0000000614237291 */ /* 0x000fe4000f8e08ff */
[----:B------:R-:W-:-:S02]  /*18a0*/  USHF.L.U32 UR27, UR12, 0x7, URZ ;  /* 0x000000070c1b7899 */ /* 0x000fc400080006ff */
[----:B------:R-:W-:Y:S01]  /*18b0*/  USHF.L.U32 UR35, UR35, 0x6, URZ ;  /* 0x0000000623237899 */ /* 0x000fe200080006ff */
[----:B------:R-:W-:Y:S02]  /*18c0*/  UMOV UR42, URZ ;  /* 0x000000ff002a7c82 */ /* 0x000fe40008000000 */
[----:B------:R1:W2:Y:S01]  /*18d0*/  SYNCS.PHASECHK.TRANS64.TRYWAIT P2, [UR8+0x28], R2 ;  /* 0x00002802ff0075a7 */ /* 0x0002a20008041108 */
[----:B------:R-:W-:Y:S08]  /*18e0*/  BRA.U !UP0, `(.L_x_25) ;  /* 0x0000000508187547 */ /* 0x000ff0000b800000 */
[----:B------:R-:W-:Y:S01]  /*18f0*/  UMOV UR41, URZ ;  /* 0x000000ff00297c82 */ /* 0x000fe20008000000 */
[----:B------:R-:W-:-:S05]  /*1900*/  UMOV UR40, UR22 ;  /* 0x0000001600287c82 */ /* 0x000fca0008000000 */
.L_x_33:
[----:B------:R-:W-:Y:S01]  /*1910*/  ULEA UR33, UR40, UR7, 0x3 ;  /* 0x0000000728217291 */ /* 0x000fe2000f8e18ff */
[----:B--2---:R-:W-:Y:S01]  /*1920*/  @!P5 MOV R3, 0x8800 ;  /* 0x000088000003d802 */ /* 0x004fe20000000f00 */
[----:B--23--:R-:W-:Y:S10]  /*1930*/  @P2 BRA `(.L_x_26) ;  /* 0x00000000000c2947 */ /* 0x00cff40003800000 */
[----:B------:R-:W-:-:S04]  /*1940*/  SHF.L.U32 R4, R15, 0x1f, RZ ;  /* 0x0000001f0f047819 */ /* 0x000fc800000006ff */
[----:B------:R-:W2:Y:S02]  /*1950*/  SYNCS.PHASECHK.TRANS64.TRYWAIT P0, [UR33+0x28], R4 ;  /* 0x00002804ff0075a7 */ /* 0x000ea40008001121 */
[----:B--2---:R-:W-:Y:S05]  /*1960*/  @!P0 BRA `(.L_x_27) ;  /* 0x0000007800e08947 */ /* 0x004fea0003800000 */
.L_x_26:
[----:B------:R2:W-:Y:S01]  /*1970*/  @!P5 SYNCS.ARRIVE.TRANS64 RZ, [UR33], R3 ;  /* 0x00000003ffffd9a7 */ /* 0x0005e20008000021 */
[----:B------:R-:W-:-:S04]  /*1980*/  ULOP3.LUT UR8, UR15, 0x2, URZ, 0xfc, !UPT ;  /* 0x000000020f087892 */ /* 0x000fc8000f8efcff */
[----:B------:R-:W-:-:S09]  /*1990*/  UISETP.NE.AND UP0, UPT, UR8, 0x2, UPT ;  /* 0x000000020800788c */ /* 0x000fd2000bf05270 */
[----:B------:R-:W-:Y:S05]  /*19a0*/  BRA.U UP0, `(.L_x_28) ;  /* 0x0000000100047547 */ /* 0x000fea000b800000 */
[----:B------:R-:W-:Y:S05]  /*19b0*/  BPT.TRAP 0x1 ;  /* 0x000000040000795c */ /* 0x000fea0000300000 */
.L_x_28:
[----:B------:R-:W-:Y:S04]  /*19c0*/  BSSY.RECONVERGENT B0, `(.L_x_29) ;  /* 0x0000003000007945 */ /* 0x000fe80003800200 */
[----:B------:R-:W-:Y:S05]  /*19d0*/  @P4 BRA `(.L_x_30) ;  /* 0x0000000000044947 */ /* 0x000fea0003800000 */
[----:B------:R-:W-:Y:S05]  /*19e0*/  BPT.TRAP 0x1 ;  /* 0x000000040000795c */ /* 0x000fea0000300000 */
.L_x_30:
[----:B------:R-:W-:Y:S05]  /*19f0*/  BSYNC.RECONVERGENT B0 ;  /* 0x0000000000007941 */ /* 0x000fea0003800200 */
.L_x_29:
[----:B------:R-:W-:Y:S01]  /*1a00*/  UIADD3 UR22, UPT, UPT, UR40, 0x1, URZ ;  /* 0x0000000128167890 */ /* 0x000fe2000fffe0ff */
[----:B------:R-:W-:Y:S01]  /*1a10*/  BSSY.RECONVERGENT B0, `(.L_x_31) ;  /* 0x000002e000007945 */ /* 0x000fe20003800200 */
[----:B------:R-:W-:Y:S02]  /*1a20*/  ELECT P0, URZ, PT ;  /* 0x0000000000ff782f */ /* 0x000fe40003800000 */
[----:B------:R-:W-:-:S04]  /*1a30*/  UISETP.NE.AND UP0, UPT, UR22, 0x5, UPT ;  /* 0x000000051600788c */ /* 0x000fc8000bf05270 */
[----:B------:R-:W-:Y:S02]  /*1a40*/  USEL UR9, URZ, 0x1, UP0 ;  /* 0x00000001ff097887 */ /* 0x000fe40008000000 */
[----:B------:R-:W-:-:S04]  /*1a50*/  USEL UR22, UR22, URZ, UP0 ;  /* 0x000000ff16167287 */ /* 0x000fc80008000000 */
[----:B------:R-:W-:Y:S01]  /*1a60*/  ULEA UR8, UR22, UR7, 0x3 ;  /* 0x0000000716087291 */ /* 0x000fe2000f8e18ff */
[----:B------:R-:W-:-:S04]  /*1a70*/  LOP3.LUT R15, R15, UR9, RZ, 0x3c, !PT ;  /* 0x000000090f0f7c12 */ /* 0x000fc8000f8e3cff */
[----:B-1----:R-:W-:-:S04]  /*1a80*/  SHF.L.U32 R2, R15, 0x1f, RZ ;  /* 0x0000001f0f027819 */ /* 0x002fc800000006ff */
[----:B------:R1:W3:Y:S01]  /*1a90*/  SYNCS.PHASECHK.TRANS64.TRYWAIT P2, [UR8+0x28], R2 ;  /* 0x00002802ff0075a7 */ /* 0x0002e20008041108 */
[----:B------:R-:W-:Y:S05]  /*1aa0*/  @!P0 BRA `(.L_x_32) ;  /* 0x0000000000908947 */ /* 0x000fea0003800000 */
[----:B------:R-:W-:Y:S02]  /*1ab0*/  USHF.L.U32 UR24, UR40, 0xe, URZ ;  /* 0x0000000e28187899 */ /* 0x000fe400080006ff */
[----:B------:R-:W-:Y:S02]  /*1ac0*/  USHF.L.U32 UR8, UR40, 0xa, URZ ;  /* 0x0000000a28087899 */ /* 0x000fe400080006ff */
[----:B------:R-:W-:Y:S02]  /*1ad0*/  UIADD3 UR52, UP3, UPT, UR38, 0x80, URZ ;  /* 0x0000008026347890 */ /* 0x000fe4000ff7e0ff */
[----:B------:R-:W-:Y:S02]  /*1ae0*/  ULOP3.LUT UR32, UR24, UR5, URZ, 0xfc, !UPT ;  /* 0x0000000518207292 */ /* 0x000fe4000f8efcff */
[----:B------:R-:W-:Y:S02]  /*1af0*/  UIADD3 UR50, UP2, UPT, UR38, 0x180, URZ ;  /* 0x0000018026327890 */ /* 0x000fe4000ff5e0ff */
[----:B------:R-:W-:-:S02]  /*1b00*/  UIADD3 UR48, UP1, UPT, UR38, 0x280, URZ ;  /* 0x0000028026307890 */ /* 0x000fc4000ff3e0ff */
[----:B------:R-:W-:Y:S02]  /*1b10*/  USHF.L.U32 UR11, UR41, 0x1, URZ ;  /* 0x00000001290b7899 */ /* 0x000fe400080006ff */
[----:B------:R-:W-:Y:S02]  /*1b20*/  ULOP3.LUT UR16, UR4, UR8, URZ, 0xfc, !UPT ;  /* 0x0000000804107292 */ /* 0x000fe4000f8efcff */
[----:B------:R-:W-:Y:S02]  /*1b30*/  UIADD3 UR46, UP0, UPT, UR38, 0x380, URZ ;  /* 0x00000380262e7890 */ /* 0x000fe4000ff1e0ff */
[----:B------:R-:W-:Y:S02]  /*1b40*/  USHF.L.U32 UR34, UR41, 0x8, URZ ;  /* 0x0000000829227899 */ /* 0x000fe400080006ff */
[----:B------:R-:W-:Y:S02]  /*1b50*/  UIADD3.X UR53, UPT, UPT, URZ, UR39, URZ, UP3, !UPT ;  /* 0x00000027ff357290 */ /* 0x000fe40009ffe4ff */
[----:B------:R-:W-:-:S02]  /*1b60*/  UIADD3 UR32, UPT, UPT, UR7, 0x8400, UR32 ;  /* 0x0000840007207890 */ /* 0x000fc4000fffe020 */
[----:B------:R-:W-:Y:S02]  /*1b70*/  UIADD3.X UR51, UPT, UPT, URZ, UR39, URZ, UP2, !UPT ;  /* 0x00000027ff337290 */ /* 0x000fe400097fe4ff */
[----:B------:R-:W-:Y:S02]  /*1b80*/  UIADD3 UR24, UPT, UPT, UR7, 0x1c400, UR24 ;  /* 0x0001c40007187890 */ /* 0x000fe4000fffe018 */
[----:B------:R-:W-:Y:S02]  /*1b90*/  UIADD3.X UR49, UPT, UPT, URZ, UR39, URZ, UP1, !UPT ;  /* 0x00000027ff317290 */ /* 0x000fe40008ffe4ff */
[----:B------:R-:W-:Y:S02]  /*1ba0*/  ULOP3.LUT UR19, UR11, UR6, URZ, 0xfc, !UPT ;  /* 0x000000060b137292 */ /* 0x000fe4000f8efcff */
[----:B------:R-:W-:Y:S02]  /*1bb0*/  UIADD3 UR16, UPT, UPT, UR7, 0x30400, UR16 ;  /* 0x0003040007107890 */ /* 0x000fe4000fffe010 */
[----:B------:R-:W-:-:S02]  /*1bc0*/  UIADD3.X UR47, UPT, UPT, URZ, UR39, URZ, UP0, !UPT ;  /* 0x00000027ff2f7290 */ /* 0x000fc400087fe4ff */
[----:B------:R-:W-:Y:S01]  /*1bd0*/  UIADD3 UR8, UPT, UPT, UR7, 0x31800, UR8 ;  /* 0x0003180007087890 */ /* 0x000fe2000fffe008 */
[----:B------:R-:W-:Y:S01]  /*1be0*/  UMOV UR42, 0x30000 ;  /* 0x00030000002a7882 */ /* 0x000fe20000000000 */
[----:B------:R-:W-:Y:S01]  /*1bf0*/  UMOV UR44, 0x0 ;  /* 0x00000000002c7882 */ /* 0x000fe20000000000 */
[----:B------:R-:W-:Y:S01]  /*1c00*/  UMOV UR45, 0x10000000 ;  /* 0x10000000002d7882 */ /* 0x000fe20000000000 */
[----:B------:R-:W-:Y:S01]  /*1c10*/  UMOV UR25, UR33 ;  /* 0x0000002100197c82 */ /* 0x000fe20008000000 */
[----:B------:R-:W-:Y:S01]  /*1c20*/  UMOV UR28, UR36 ;  /* 0x00000024001c7c82 */ /* 0x000fe20008000000 */
[----:B------:R-:W-:Y:S01]  /*1c30*/  UMOV UR18, URZ ;  /* 0x000000ff00127c82 */ /* 0x000fe20008000000 */
[----:B------:R-:W-:Y:S01]  /*1c40*/  UMOV UR26, UR34 ;  /* 0x00000022001a7c82 */ /* 0x000fe20008000000 */
[----:B------:R-:W-:Y:S01]  /*1c50*/  UMOV UR17, UR33 ;  /* 0x0000002100117c82 */ /* 0x000fe20008000000 */
[----:B------:R-:W-:Y:S01]  /*1c60*/  UMOV UR21, UR36 ;  /* 0x0000002400157c82 */ /* 0x000fe20008000000 */
[----:B------:R1:W-:Y:S01]  /*1c70*/  UTMALDG.3D.MULTICAST [UR32], [UR52], UR42, desc[UR44] ;  /* 0x00002c20340073b4 */ /* 0x0003e2000801182a */
[----:B------:R-:W-:Y:S01]  /*1c80*/  UMOV UR9, UR33 ;  /* 0x0000002100097c82 */ /* 0x000fe20008000000 */
[----:B------:R-:W-:Y:S01]  /*1c90*/  UMOV UR13, UR36 ;  /* 0x00000024000d7c82 */ /* 0x000fe20008000000 */
[----:B------:R-:W-:Y:S01]  /*1ca0*/  UMOV UR10, UR18 ;  /* 0x00000012000a7c82 */ /* 0x000fe20008000000 */
[----:B------:R1:W-:Y:S01]  /*1cb0*/  UTMALDG.3D [UR24], [UR50], desc[UR44] ;  /* 0x00002c18320075b4 */ /* 0x0003e20008011000 */
[----:B------:R1:W-:Y:S01]  /*1cc0*/  UTMALDG.4D.MULTICAST [UR16], [UR48], UR42, desc[UR44] ;  /* 0x00002c10300073b4 */ /* 0x0003e2000801982a */
[----:B------:R1:W-:Y:S02]  /*1cd0*/  UTMALDG.4D [UR8], [UR46], desc[UR44] ;  /* 0x00002c082e0075b4 */ /* 0x0003e40008019000 */
[----:B-1----:R-:W-:Y:S01]  /*1ce0*/  NOP ;  /* 0x0000000000007918 */ /* 0x002fe20000000000 */
.L_x_32:
[----:B------:R-:W-:Y:S05]  /*1cf0*/  BSYNC.RECONVERGENT B0 ;  /* 0x0000000000007941 */ /* 0x000fea0003800200 */
.L_x_31:
[----:B------:R-:W-:Y:S01]  /*1d00*/  UIADD3 UR41, UPT, UPT, UR41, 0x1, URZ ;  /* 0x0000000129297890 */ /* 0x000fe2000fffe0ff */
[----:B------:R-:W-:Y:S01]  /*1d10*/  UMOV UR40, UR22 ;  /* 0x0000001600287c82 */ /* 0x000fe20008000000 */
[----:B------:R-:W-:Y:S02]  /*1d20*/  UMOV UR42, UR14 ;  /* 0x0000000e002a7c82 */ /* 0x000fe40008000000 */
[----:B------:R-:W-:-:S09]  /*1d30*/  UISETP.NE.AND UP0, UPT, UR41, UR14, UPT ;  /* 0x0000000e2900728c */ /* 0x000fd2000bf05270 */
[----:B------:R-:W-:Y:S05]  /*1d40*/  BRA.U UP0, `(.L_x_33) ;  /* 0xfffffff900f07547 */ /* 0x000fea000b83ffff */
.L_x_25:
[----:B------:R-:W-:Y:S01]  /*1d50*/  ULEA UR8, UR22, UR7, 0x3 ;  /* 0x0000000716087291 */ /* 0x000fe2000f8e18ff */
[----:B-1----:R-:W-:Y:S01]  /*1d60*/  SHF.L.U32 R2, R15, 0x1f, RZ ;  /* 0x0000001f0f027819 */ /* 0x002fe200000006ff */
[----:B------:R-:W-:Y:S01]  /*1d70*/  @!P1 SYNCS.ARRIVE.TRANS64.A1T0 RZ, [UR7+0x98], RZ ;  /* 0x000098ffffff99a7 */ /* 0x000fe20008100007 */
[----:B------:R-:W-:-:S06]  /*1d80*/  UISETP.GT.AND UP0, UPT, UR31, UR30, UPT ;  /* 0x0000001e1f00728c */ /* 0x000fcc000bf04270 */
[----:B------:R1:W1:Y:S03]  /*1d90*/  SYNCS.PHASECHK.TRANS64.TRYWAIT P1, [UR8+0x28], R2 ;  /* 0x00002802ff0075a7 */ /* 0x0002660008021108 */
[----:B------:R-:W-:Y:S05]  /*1da0*/  BRA.U !UP0, `(.L_x_34) ;  /* 0x0000000508147547 */ /* 0x000fea000b800000 */
[----:B------:R-:W-:Y:S01]  /*1db0*/  UIADD3 UR40, UPT, UPT, UR23, UR42, URZ ;  /* 0x0000002a17287290 */ /* 0x000fe2000fffe0ff */
[----:B------:R-:W-:-:S11]  /*1dc0*/  UMOV UR41, UR22 ;  /* 0x0000001600297c82 */ /* 0x000fd60008000000 */
.L_x_42:
[----:B------:R-:W-:Y:S01]  /*1dd0*/  ULEA UR33, UR41, UR7, 0x3 ;  /* 0x0000000729217291 */ /* 0x000fe2000f8e18ff */
[----:B--2---:R-:W-:Y:S01]  /*1de0*/  @!P5 MOV R3, 0x8800 ;  /* 0x000088000003d802 */ /* 0x004fe20000000f00 */
[----:B-1----:R-:W-:Y:S10]  /*1df0*/  @P1 BRA `(.L_x_35) ;  /* 0x00000000000c1947 */ /* 0x002ff40003800000 */
[----:B------:R-:W-:-:S04]  /*1e00*/  SHF.L.U32 R4, R15, 0x1f, RZ ;  /* 0x0000001f0f047819 */ /* 0x000fc800000006ff */
[----:B------:R-:W1:Y:S02]  /*1e10*/  SYNCS.PHASECHK.TRANS64.TRYWAIT P0, [UR33+0x28], R4 ;  /* 0x00002804ff0075a7 */ /* 0x000e640008001121 */
[----:B-1----:R-:W-:Y:S05]  /*1e20*/  @!P0 BRA `(.L_x_36) ;  /* 0x0000007400c88947 */ /* 0x002fea0003800000 */
.L_x_35:
[----:B------:R2:W-:Y:S01]  /*1e30*/  @!P5 SYNCS.ARRIVE.TRANS64 RZ, [UR33], R3 ;  /* 0x00000003ffffd9a7 */ /* 0x0005e20008000021 */
[----:B------:R-:W-:-:S04]  /*1e40*/  ULOP3.LUT UR8, UR15, 0x2, URZ, 0xfc, !UPT ;  /* 0x000000020f087892 */ /* 0x000fc8000f8efcff */
[----:B------:R-:W-:-:S09]  /*1e50*/  UISETP.NE.AND UP0, UPT, UR8, 0x2, UPT ;  /* 0x000000020800788c */ /* 0x000fd2000bf05270 */
[----:B------:R-:W-:Y:S05]  /*1e60*/  BRA.U UP0, `(.L_x_37) ;  /* 0x0000000100047547 */ /* 0x000fea000b800000 */
[----:B------:R-:W-:Y:S05]  /*1e70*/  BPT.TRAP 0x1 ;  /* 0x000000040000795c */ /* 0x000fea0000300000 */
.L_x_37:
[----:B------:R-:W-:Y:S04]  /*1e80*/  BSSY.RECONVERGENT B0, `(.L_x_38) ;  /* 0x0000003000007945 */ /* 0x000fe80003800200 */
[----:B------:R-:W-:Y:S05]  /*1e90*/  @P4 BRA `(.L_x_39) ;  /* 0x0000000000044947 */ /* 0x000fea0003800000 */
[----:B------:R-:W-:Y:S05]  /*1ea0*/  BPT.TRAP 0x1 ;  /* 0x000000040000795c */ /* 0x000fea0000300000 */
.L_x_39:
[----:B------:R-:W-:Y:S05]  /*1eb0*/  BSYNC.RECONVERGENT B0 ;  /* 0x0000000000007941 */ /* 0x000fea0003800200 */
.L_x_38:
        /* <DEDUP_REMOVED lines=9> */
[----:B------:R1:W1:Y:S01]  /*1f50*/  SYNCS.PHASECHK.TRANS64.TRYWAIT P1, [UR8+0x28], R2 ;  /* 0x00002802ff0075a7 */ /* 0x0002620008021108 */
        /* <DEDUP_REMOVED lines=18> */
[----:B------:R-:W-:-:S02]  /*2080*/  UIADD3 UR8, UPT, UPT, UR7, 0x31800, UR8 ;  /* 0x0003180007087890 */ /* 0x000fc4000fffe008 */
[----:B------:R-:W-:Y:S01]  /*2090*/  UIADD3.X UR47, UPT, UPT, URZ, UR39, URZ, UP0, !UPT ;  /* 0x00000027ff2f7290 */ /* 0x000fe200087fe4ff */
        /* <DEDUP_REMOVED lines=15> */
[----:B------:R1:W-:Y:S01]  /*2190*/  UTMALDG.4D [UR8], [UR46], desc[UR44] ;  /* 0x00002c082e0075b4 */ /* 0x0003e20008019000 */
[----:B------:R-:W-:Y:S01]  /*21a0*/  NOP ;  /* 0x0000000000007918 */ /* 0x000fe20000000000 */
.L_x_41:
[----:B-1----:R-:W-:Y:S05]  /*21b0*/  BSYNC.RECONVERGENT B0 ;  /* 0x0000000000007941 */ /* 0x002fea0003800200 */
.L_x_40:
[----:B------:R-:W-:Y:S01]  /*21c0*/  UIADD3 UR42, UPT, UPT, UR42, 0x1, URZ ;  /* 0x000000012a2a7890 */ /* 0x000fe2000fffe0ff */
[----:B------:R-:W-:-:S03]  /*21d0*/  UMOV UR41, UR22 ;  /* 0x0000001600297c82 */ /* 0x000fc60008000000 */
[----:B------:R-:W-:-:S09]  /*21e0*/  UISETP.NE.AND UP0, UPT, UR42, UR40, UPT ;  /* 0x000000282a00728c */ /* 0x000fd2000bf05270 */
[----:B------:R-:W-:Y:S05]  /*21f0*/  BRA.U UP0, `(.L_x_42) ;  /* 0xfffffff900f47547 */ /* 0x000fea000b83ffff */
.L_x_34:
[C---:B-1----:R-:W-:Y:S01]  /*2200*/  LEA R2, R14.reuse, UR7, 0x3 ;  /* 0x000000070e027c11 */ /* 0x042fe2000f8e18ff */
[----:B------:R-:W-:Y:S01]  /*2210*/  NOP ;  /* 0x0000000000007918 */ /* 0x000fe20000000000 */
[----:B--2---:R-:W-:Y:S02]  /*2220*/  SHF.L.U32 R3, R13, 0x1f, RZ ;  /* 0x0000001f0d037819 */ /* 0x004fe400000006ff */
[----:B------:R-:W-:Y:S02]  /*2230*/  LEA R4, R14, UR7, 0x4 ;  /* 0x000000070e047c11 */ /* 0x000fe4000f8e20ff */
[----:B------:R-:W1:Y:S02]  /*2240*/  SYNCS.PHASECHK.TRANS64.TRYWAIT P0, [R2+URZ+0xa0], R3 ;  /* 0x0000a003020075a7 */ /* 0x000e6400080011ff */
[----:B-1----:R-:W-:Y:S05]  /*2250*/  @!P0 BRA `(.L_x_43) ;  /* 0x0000007000d48947 */ /* 0x002fea0003800000 */
.L_x_144:
[----:B------:R-:W3:Y:S01]  /*2260*/  LDS.128 R4, [R4+0x110] ;  /* 0x0001100004047984 */ /* 0x000ee20000000c00 */
[----:B------:R-:W-:Y:S01]  /*2270*/  ISETP.GE.AND P0, PT, R40, 0x1, PT ;  /* 0x000000012800780c */ /* 0x000fe20003f06270 */
[----:B-1----:R-:W-:Y:S01]  /*2280*/  VIADD R2, R2, 0xb0 ;  /* 0x000000b002027836 */ /* 0x002fe20000000000 */
[----:B------:R-:W-:Y:S01]  /*2290*/  @!PT LDS RZ, [RZ] ;  /* 0x00000000fffff984 */ /* 0x000fe20000000800 */
[----:B------:R-:W-:Y:S01]  /*22a0*/  @!PT LDS RZ, [RZ] ;  /* 0x00000000fffff984 */ /* 0x000fe20000000800 */
[----:B------:R-:W-:Y:S01]  /*22b0*/  @!PT LDS RZ, [RZ] ;  /* 0x00000000fffff984 */ /* 0x000fe20000000800 */
[----:B------:R-:W-:Y:S01]  /*22c0*/  @!PT LDS RZ, [RZ] ;  /* 0x00000000fffff984 */ /* 0x000fe20000000800 */
[----:B------:R1:W-:Y:S06]  /*22d0*/  MEMBAR.ALL.CTA ;  /* 0x0000000000007992 */ /* 0x0003ec0000008000 */
[----:B-1----:R-:W1:Y:S01]  /*22e0*/  FENCE.VIEW.ASYNC.S ;  /* 0x00000000000073c6 */ /* 0x002e620000000000 */
[----:B------:R-:W-:-:S04]  /*22f0*/  PRMT R2, RZ, 0x654, R2 ;  /* 0x00000654ff027816 */ /* 0x000fc80000000002 */
[----:B-1----:R1:W-:Y:S01]  /*2300*/  SYNCS.ARRIVE.TRANS64.RED.A1T0 RZ, [R2+URZ], RZ ;  /* 0x000000ff02ff79a7 */ /* 0x0023e200081004ff */
[----:B---3--:R-:W-:-:S13]  /*2310*/  LOP3.LUT P2, RZ, R6, 0x1, RZ, 0xc0, !PT ;  /* 0x0000000106ff7812 */ /* 0x008fda000784c0ff */
[----:B------:R-:W-:Y:S01]  /*2320*/  @P2 SHF.R.U32.HI R3, RZ, 0x10, R5 ;  /* 0x00000010ff032819 */ /* 0x000fe20000011605 */
[----:B------:R-:W-:Y:S01]  /*2330*/  VOTEU.ANY UP0, P2 ;  /* 0x0000000000ff7886 */ /* 0x000fe20001000100 */
[----:B------:R-:W-:Y:S02]  /*2340*/  @P2 MOV R10, R4 ;  /* 0x00000004000a2202 */ /* 0x000fe40000000f00 */
[----:B------:R-:W-:Y:S02]  /*2350*/  @P2 R2UR.BROADCAST UR8, R3 ;  /* 0x00000000030822ca */ /* 0x000fe400008e0000 */
[----:B------:R-:W-:-:S11]  /*2360*/  @P2 LOP3.LUT R9, R5, 0xffff, RZ, 0xc0, !PT ;  /* 0x0000ffff05092812 */ /* 0x000fd600078ec0ff */
[----:B------:R-:W-:Y:S01]  /*2370*/  @UP0 UMOV UR36, UR8 ;  /* 0x0000000800240c82 */ /* 0x000fe20008000000 */
[----:B-1----:R-:W-:Y:S05]  /*2380*/  @!P0 BRA `(.L_x_44) ;  /* 0x0000000000b88947 */ /* 0x002fea0003800000 */
[----:B------:R-:W4:Y:S01]  /*2390*/  LDC.64 R4, c[0x0][0xf18] ;  /* 0x0003c600ff047b82 */ /* 0x000f220000000a00 */
[----:B------:R-:W-:-:S07]  /*23a0*/  ISETP.NE.AND P3, PT, R40, 0x1, PT ;  /* 0x000000012800780c */ /* 0x000fce0003f65270 */
[----:B------:R-:W1:Y:S08]  /*23b0*/  LDC.64 R6, c[0x0][0xf10] ;  /* 0x0003c400ff067b82 */ /* 0x000e700000000a00 */
[----:B------:R-:W2:Y:S08]  /*23c0*/  LDC R16, c[0x0][0xf20] ;  /* 0x0003c800ff107b82 */ /* 0x000eb00000000800 */
[----:B------:R-:W3:Y:S01]  /*23d0*/  LDC R17, c[0x0][0xf0c] ;  /* 0x0003c300ff117b82 */ /* 0x000ee20000000800 */
[----:B----4-:R-:W-:Y:S01]  /*23e0*/  IMAD.HI.U32 R19, R0, R5, RZ ;  /* 0x0000000500137227 */ /* 0x010fe200078e00ff */
[----:B------:R-:W-:-:S03]  /*23f0*/  ISETP.NE.AND P0, PT, R4, 0x1, PT ;  /* 0x000000010400780c */ /* 0x000fc60003f05270 */
[----:B------:R-:W-:-:S03]  /*2400*/  IMAD.HI.U32 R5, R9, R5, RZ ;  /* 0x0000000509057227 */ /* 0x000fc600078e00ff */
[----:B------:R-:W4:Y:S01]  /*2410*/  LDC.64 R2, c[0x0][0xf28] ;  /* 0x0003ca00ff027b82 */ /* 0x000f220000000a00 */
[----:B-1----:R-:W-:-:S04]  /*2420*/  IMAD.HI.U32 R20, R8, R6, RZ ;  /* 0x0000000608147227 */ /* 0x002fc800078e00ff */
[----:B------:R-:W-:Y:S01]  /*2430*/  IMAD.HI.U32 R21, R10, R6, RZ ;  /* 0x000000060a157227 */ /* 0x000fe200078e00ff */
[----:B------:R-:W-:Y:S02]  /*2440*/  SHF.R.U32.HI R20, RZ, R7, R20 ;  /* 0x00000007ff147219 */ /* 0x000fe40000011614 */
[-C--:B--2---:R-:W-:Y:S02]  /*2450*/  SHF.R.U32.HI R19, RZ, R16.reuse, R19 ;  /* 0x00000010ff137219 */ /* 0x084fe40000011613 */
[----:B------:R-:W-:Y:S02]  /*2460*/  SHF.R.U32.HI R5, RZ, R16, R5 ;  /* 0x00000010ff057219 */ /* 0x000fe40000011605 */
[----:B------:R-:W-:Y:S02]  /*2470*/  SEL R19, R0, R19, !P0 ;  /* 0x0000001300137207 */ /* 0x000fe40004000000 */
[----:B------:R-:W-:Y:S02]  /*2480*/  SHF.R.U32.HI R21, RZ, R7, R21 ;  /* 0x00000007ff157219 */ /* 0x000fe40000011615 */
[----:B---3--:R-:W-:-:S02]  /*2490*/  ISETP.NE.AND P1, PT, R17, 0x1, PT ;  /* 0x000000011100780c */ /* 0x008fc40003f25270 */
[----:B------:R-:W-:Y:S02]  /*24a0*/  SEL R5, R9, R5, !P0 ;  /* 0x0000000509057207 */ /* 0x000fe40004000000 */
[----:B------:R-:W-:Y:S02]  /*24b0*/  SEL R20, R8, R20, !P1 ;  /* 0x0000001408147207 */ /* 0x000fe40004800000 */
[----:B------:R-:W-:Y:S01]  /*24c0*/  SEL R21, R10, R21, !P1 ;  /* 0x000000150a157207 */ /* 0x000fe20004800000 */
[----:B----4-:R-:W-:-:S04]  /*24d0*/  IMAD.HI.U32 R18, R19, R2, RZ ;  /* 0x0000000213127227 */ /* 0x010fc800078e00ff */
[----:B------:R-:W-:Y:S01]  /*24e0*/  IMAD.HI.U32 R6, R20, R2, RZ ;  /* 0x0000000214067227 */ /* 0x000fe200078e00ff */
[----:B------:R-:W-:-:S04]  /*24f0*/  @P3 SHF.R.U32.HI R19, RZ, R3, R18 ;  /* 0x00000003ff133219 */ /* 0x000fc80000011612 */
[----:B------:R-:W-:Y:S01]  /*2500*/  @P3 SHF.R.U32.HI R20, RZ, R3, R6 ;  /* 0x00000003ff143219 */ /* 0x000fe20000011606 */
[----:B------:R-:W-:-:S04]  /*2510*/  IMAD R19, R40, R19, RZ ;  /* 0x0000001328137224 */ /* 0x000fc800078e02ff */
[----:B------:R-:W-:Y:S01]  /*2520*/  IMAD R6, R40, R20, RZ ;  /* 0x0000001428067224 */ /* 0x000fe200078e02ff */
[----:B------:R-:W-:-:S04]  /*2530*/  ISETP.GE.AND P0, PT, R5, R19, PT ;  /* 0x000000130500720c */ /* 0x000fc80003f06270 */
[----:B------:R-:W-:Y:S01]  /*2540*/  ISETP.GE.OR P0, PT, R21, R6, P0 ;  /* 0x000000061500720c */ /* 0x000fe20000706670 */
[----:B------:R-:W-:-:S05]  /*2550*/  IMAD.HI.U32 R6, R5, R2, RZ ;  /* 0x0000000205067227 */ /* 0x000fca00078e00ff */
[----:B------:R-:W-:-:S04]  /*2560*/  SHF.R.U32.HI R6, RZ, R3, R6 ;  /* 0x00000003ff067219 */ /* 0x000fc80000011606 */
[----:B------:R-:W-:-:S03]  /*2570*/  SEL R6, R5, R6, !P3 ;  /* 0x0000000605067207 */ /* 0x000fc60005800000 */
[----:B------:R-:W-:-:S04]  /*2580*/  @!P0 IMAD.HI.U32 R7, R21, R2, RZ ;  /* 0x0000000215078227 */ /* 0x000fc800078e00ff */
[----:B------:R-:W-:Y:S01]  /*2590*/  IMAD.MOV R2, RZ, RZ, -R6 ;  /* 0x000000ffff027224 */ /* 0x000fe200078e0a06 */
[----:B------:R-:W-:Y:S02]  /*25a0*/  @!P0 SHF.R.U32.HI R3, RZ, R3, R7 ;  /* 0x00000003ff038219 */ /* 0x000fe40000011607 */
[----:B------:R-:W-:Y:S01]  /*25b0*/  IADD3 R7, PT, PT, -R5, RZ, RZ ;  /* 0x000000ff05077210 */ /* 0x000fe20007ffe1ff */
[----:B------:R-:W-:Y:S01]  /*25c0*/  IMAD R2, R40, R2, R5 ;  /* 0x0000000228027224 */ /* 0x000fe200078e0205 */
[----:B------:R-:W-:-:S03]  /*25d0*/  @!P0 SEL R3, R21, R3, !P3 ;  /* 0x0000000315038207 */ /* 0x000fc60005800000 */
[----:B------:R-:W-:Y:S02]  /*25e0*/  IMAD R7, R4, R7, R9 ;  /* 0x0000000704077224 */ /* 0x000fe400078e0209 */
[--C-:B------:R-:W-:Y:S02]  /*25f0*/  @!P0 IMAD.IADD R6, R6, 0x1, -R3.reuse ;  /* 0x0000000106068824 */ /* 0x100fe400078e0a03 */
[----:B------:R-:W-:Y:S01]  /*2600*/  @!P0 IMAD R3, R2, R20, R3 ;  /* 0x0000001402038224 */ /* 0x000fe200078e0203 */
[----:B------:R-:W-:Y:S01]  /*2610*/  IADD3 R2, PT, PT, -R21, RZ, RZ ;  /* 0x000000ff15027210 */ /* 0x000fe20007ffe1ff */
[----:B------:R-:W-:Y:S02]  /*2620*/  @!P0 IMAD R5, R40, R6, R21 ;  /* 0x0000000628058224 */ /* 0x000fe400078e0215 */
[----:B------:R-:W-:Y:S02]  /*2630*/  @!P0 IMAD.MOV.U32 R21, RZ, RZ, R3 ;  /* 0x000000ffff158224 */ /* 0x000fe400078e0003 */
[----:B------:R-:W-:-:S02]  /*2640*/  IMAD R2, R17, R2, R10 ;  /* 0x0000000211027224 */ /* 0x000fc400078e020a */
[----:B------:R-:W-:Y:S02]  /*2650*/  IMAD R9, R5, R4, R7 ;  /* 0x0000000405097224 */ /* 0x000fe400078e0207 */
[----:B------:R-:W-:Y:S02]  /*2660*/  IMAD R10, R21, R17, R2 ;  /* 0x00000011150a7224 */ /* 0x000fe400078e0202 */
.L_x_44:
[----:B------:R-:W1:Y:S02]  /*2670*/  LDCU UR8, c[0x0][0xf30] ;  /* 0x0001e600ff0877ac */ /* 0x000e640008000800 */
[----:B-1----:R-:W-:-:S09]  /*2680*/  UISETP.NE.AND UP0, UPT, UR8, 0x1, UPT ;  /* 0x000000010800788c */ /* 0x002fd2000bf05270 */
[----:B------:R-:W-:Y:S05]  /*2690*/  BRA.U UP0, `(.L_x_45) ;  /* 0x0000000100407547 */ /* 0x000fea000b800000 */
[----:B------:R-:W1:Y:S08]  /*26a0*/  LDC.64 R4, c[0x0][0xf10] ;  /* 0x0003c400ff047b82 */ /* 0x000e700000000a00 */
[----:B------:R-:W2:Y:S08]  /*26b0*/  LDC.64 R2, c[0x0][0xf18] ;  /* 0x0003c600ff027b82 */ /* 0x000eb00000000a00 */
[----:B------:R-:W3:Y:S08]  /*26c0*/  LDC R6, c[0x0][0xf20] ;  /* 0x0003c800ff067b82 */ /* 0x000ef00000000800 */
[----:B------:R-:W4:Y:S01]  /*26d0*/  LDC R7, c[0x0][0xf0c] ;  /* 0x0003c300ff077b82 */ /* 0x000f220000000800 */
[----:B-1----:R-:W-:-:S05]  /*26e0*/  IMAD.HI.U32 R4, R10, R4, RZ ;  /* 0x000000040a047227 */ /* 0x002fca00078e00ff */
[----:B------:R-:W-:Y:S01]  /*26f0*/  SHF.R.U32.HI R4, RZ, R5, R4 ;  /* 0x00000005ff047219 */ /* 0x000fe20000011604 */
[----:B--2---:R-:W-:Y:S01]  /*2700*/  IMAD.HI.U32 R3, R9, R3, RZ ;  /* 0x0000000309037227 */ /* 0x004fe200078e00ff */
[----:B------:R-:W-:-:S04]  /*2710*/  ISETP.NE.AND P0, PT, R2, 0x1, PT ;  /* 0x000000010200780c */ /* 0x000fc80003f05270 */
[----:B---3--:R-:W-:-:S04]  /*2720*/  SHF.R.U32.HI R3, RZ, R6, R3 ;  /* 0x00000006ff037219 */ /* 0x008fc80000011603 */
[----:B------:R-:W-:Y:S02]  /*2730*/  SEL R3, R9, R3, !P0 ;  /* 0x0000000309037207 */ /* 0x000fe40004000000 */
[----:B----4-:R-:W-:-:S04]  /*2740*/  ISETP.NE.AND P1, PT, R7, 0x1, PT ;  /* 0x000000010700780c */ /* 0x010fc80003f25270 */
[----:B------:R-:W-:-:S05]  /*2750*/  SEL R4, R10, R4, !P1 ;  /* 0x000000040a047207 */ /* 0x000fca0004800000 */
[----:B------:R-:W-:Y:S02]  /*2760*/  IMAD.IADD R5, R3, 0x1, -R4 ;  /* 0x0000000103057824 */ /* 0x000fe400078e0a04 */
[----:B------:R-:W-:Y:S02]  /*2770*/  IMAD.IADD R3, R4, 0x1, -R3 ;  /* 0x0000000104037824 */ /* 0x000fe400078e0a03 */
[----:B------:R-:W-:Y:S02]  /*2780*/  IMAD R10, R5, R7, R10 ;  /* 0x00000007050a7224 */ /* 0x000fe400078e020a */
[----:B------:R-:W-:-:S07]  /*2790*/  IMAD R9, R3, R2, R9 ;  /* 0x0000000203097224 */ /* 0x000fce00078e0209 */
.L_x_45:
[----:B------:R-:W-:Y:S01]  /*27a0*/  VIADD R14, R14, 0x1 ;  /* 0x000000010e0e7836 */ /* 0x000fe20000000000 */
[----:B------:R-:W-:Y:S01]  /*27b0*/  PLOP3.LUT P1, PT, PT, PT, PT, 0x80, 0x8 ;  /* 0x000000000008781c */ /* 0x000fe20003f2f070 */
[----:B------:R-:W-:Y:S02]  /*27c0*/  IMAD.IADD R2, R10, 0x1, R87 ;  /* 0x000000010a027824 */ /* 0x000fe400078e0257 */
[----:B------:R-:W-:Y:S01]  /*27d0*/  IMAD.IADD R3, R9, 0x1, R86 ;  /* 0x0000000109037824 */ /* 0x000fe200078e0256 */
[----:B------:R-:W-:Y:S02]  /*27e0*/  ISETP.NE.AND P0, PT, R14, 0x2, PT ;  /* 0x000000020e00780c */ /* 0x000fe40003f05270 */
[----:B------:R-:W-:Y:S02]  /*27f0*/  R2UR UR20, R2 ;  /* 0x00000000021472ca */ /* 0x000fe400000e0000 */
[----:B------:R-:W-:Y:S02]  /*2800*/  SEL R2, RZ, 0x1, P0 ;  /* 0x00000001ff027807 */ /* 0x000fe40000000000 */
[----:B------:R-:W-:-:S02]  /*2810*/  R2UR UR12, R3 ;  /* 0x00000000030c72ca */ /* 0x000fc400000e0000 */
[----:B------:R-:W-:Y:S02]  /*2820*/  LOP3.LUT R13, R13, R2, RZ, 0x3c, !PT ;  /* 0x000000020d0d7212 */ /* 0x000fe400078e3cff */
[----:B------:R-:W-:Y:S01]  /*2830*/  SEL R14, R14, RZ, P0 ;  /* 0x000000ff0e0e7207 */ /* 0x000fe20000000000 */
[----:B------:R-:W-:Y:S10]  /*2840*/  @P2 BRA `(.L_x_46) ;  /* 0xffffffec00bc2947 */ /* 0x000ff4000383ffff */
[----:B------:R-:W-:Y:S01]  /*2850*/  UIADD3 UR7, UPT, UPT, UR7, 0x28, URZ ;  /* 0x0000002807077890 */ /* 0x000fe2000fffe0ff */
[----:B------:R-:W-:-:S03]  /*2860*/  SHF.L.U32 R2, R15, 0x1f, RZ ;  /* 0x0000001f0f027819 */ /* 0x000fc600000006ff */
[----:B------:R-:W-:-:S09]  /*2870*/  ULEA UR4, UR22, UR7, 0x3 ;  /* 0x0000000716047291 */ /* 0x000fd2000f8e18ff */
[----:B------:R-:W1:Y:S02]  /*2880*/  SYNCS.PHASECHK.TRANS64.TRYWAIT P0, [UR4], R2 ;  /* 0x00000002ff0075a7 */ /* 0x000e640008001104 */
[----:B-1----:R-:W-:Y:S05]  /*2890*/  @!P0 BRA `(.L_x_47) ;  /* 0x0000006c00588947 */ /* 0x002fea0003800000 */
.L_x_146:
[----:B------:R-:W-:-:S04]  /*28a0*/  UIADD3 UR5, UPT, UPT, UR22, 0x1, URZ ;  /* 0x0000000116057890 */ /* 0x000fc8000fffe0ff */
[----:B------:R-:W-:-:S04]  /*28b0*/  UISETP.NE.AND UP0, UPT, UR5, 0x5, UPT ;  /* 0x000000050500788c */ /* 0x000fc8000bf05270 */
[----:B------:R-:W-:Y:S02]  /*28c0*/  USEL UR6, URZ, 0x1, UP0 ;  /* 0x00000001ff067887 */ /* 0x000fe40008000000 */
[----:B------:R-:W-:-:S04]  /*28d0*/  USEL UR5, UR5, URZ, UP0 ;  /* 0x000000ff05057287 */ /* 0x000fc80008000000 */
[----:B------:R-:W-:Y:S01]  /*28e0*/  ULEA UR4, UR5, UR7, 0x3 ;  /* 0x0000000705047291 */ /* 0x000fe2000f8e18ff */
[----:B-1----:R-:W-:-:S04]  /*28f0*/  LOP3.LUT R2, R15, UR6, RZ, 0x3c, !PT ;  /* 0x000000060f027c12 */ /* 0x002fc8000f8e3cff */
[----:B------:R-:W-:-:S04]  /*2900*/  SHF.L.U32 R3, R2, 0x1f, RZ ;  /* 0x0000001f02037819 */ /* 0x000fc800000006ff */
[----:B------:R-:W1:Y:S02]  /*2910*/  SYNCS.PHASECHK.TRANS64.TRYWAIT P0, [UR4], R3 ;  /* 0x00000003ff0075a7 */ /* 0x000e640008001104 */
[----:B-1----:R-:W-:Y:S05]  /*2920*/  @!P0 BRA `(.L_x_48) ;  /* 0x0000006c004c8947 */ /* 0x002fea0003800000 */
.L_x_148:
[----:B------:R-:W-:-:S04]  /*2930*/  UIADD3 UR5, UPT, UPT, UR5, 0x1, URZ ;  /* 0x0000000105057890 */ /* 0x000fc8000fffe0ff */
[----:B------:R-:W-:-:S04]  /*2940*/  UISETP.NE.AND UP0, UPT, UR5, 0x5, UPT ;  /* 0x000000050500788c */ /* 0x000fc8000bf05270 */
[----:B------:R-:W-:Y:S02]  /*2950*/  USEL UR6, URZ, 0x1, UP0 ;  /* 0x00000001ff067887 */ /* 0x000fe40008000000 */
[----:B------:R-:W-:-:S04]  /*2960*/  USEL UR5, UR5, URZ, UP0 ;  /* 0x000000ff05057287 */ /* 0x000fc80008000000 */
[----:B------:R-:W-:Y:S01]  /*2970*/  ULEA UR4, UR5, UR7, 0x3 ;  /* 0x0000000705047291 */ /* 0x000fe2000f8e18ff */
[----:B------:R-:W-:-:S04]  /*2980*/  LOP3.LUT R2, R2, UR6, RZ, 0x3c, !PT ;  /* 0x0000000602027c12 */ /* 0x000fc8000f8e3cff */
[----:B-1----:R-:W-:-:S04]  /*2990*/  SHF.L.U32 R3, R2, 0x1f, RZ ;  /* 0x0000001f02037819 */ /* 0x002fc800000006ff */
[----:B------:R-:W1:Y:S02]  /*29a0*/  SYNCS.PHASECHK.TRANS64.TRYWAIT P0, [UR4], R3 ;  /* 0x00000003ff0075a7 */ /* 0x000e640008001104 */
[----:B-1----:R-:W-:Y:S05]  /*29b0*/  @!P0 BRA `(.L_x_49) ;  /* 0x0000006c00408947 */ /* 0x002fea0003800000 */
.L_x_150:
        /* <DEDUP_REMOVED lines=9> */
.L_x_152:
[----:B------:R-:W-:-:S04]  /*2a50*/  UIADD3 UR5, UPT, UPT, UR5, 0x1, URZ ;  /* 0x0000000105057890 */ /* 0x000fc8000fffe0ff */
[----:B------:R-:W-:-:S04]  /*2a60*/  UISETP.NE.AND UP0, UPT, UR5, 0x5, UPT ;  /* 0x000000050500788c */ /* 0x000fc8000bf05270 */
[----:B------:R-:W-:Y:S02]  /*2a70*/  USEL UR4, URZ, 0x1, UP0 ;  /* 0x00000001ff047887 */ /* 0x000fe40008000000 */
[----:B------:R-:W-:-:S04]  /*2a80*/  USEL UR5, UR5, URZ, UP0 ;  /* 0x000000ff05057287 */ /* 0x000fc80008000000 */
[----:B------:R-:W-:Y:S01]  /*2a90*/  ULEA UR5, UR5, UR7, 0x3 ;  /* 0x0000000705057291 */ /* 0x000fe2000f8e18ff */
[----:B------:R-:W-:-:S04]  /*2aa0*/  LOP3.LUT R2, R2, UR4, RZ, 0x3c, !PT ;  /* 0x0000000402027c12 */ /* 0x000fc8000f8e3cff */
[----:B------:R-:W-:Y:S01]  /*2ab0*/  SHF.L.U32 R2, R2, 0x1f, RZ ;  /* 0x0000001f02027819 */ /* 0x000fe200000006ff */
[----:B-1--4-:R-:W-:-:S07]  /*2ac0*/  IMAD.U32 R0, RZ, RZ, UR5 ;  /* 0x00000005ff007e24 */ /* 0x012fce000f8e00ff */
.L_x_51:
[----:B-1----:R1:W2:Y:S02]  /*2ad0*/  SYNCS.PHASECHK.TRANS64.TRYWAIT P0, [R0+URZ], R2 ;  /* 0x00000002000075a7 */ /* 0x0022a400080011ff */
[----:B--2---:R-:W-:Y:S05]  /*2ae0*/  @!P0 NANOSLEEP.SYNCS 0x989680 ;  /* 0x009896800000895d */ /* 0x004fea0003900000 */
[----:B------:R-:W2:Y:S02]  /*2af0*/  @!P0 SYNCS.PHASECHK.TRANS64 P0, [R0+URZ], R2 ;  /* 0x00000002000085a7 */ /* 0x000ea400080010ff */
[----:B--2---:R-:W-:Y:S05]  /*2b00*/  @P0 EXIT ;  /* 0x000000000000094d */ /* 0x004fea0003800000 */
[----:B------:R-:W-:Y:S05]  /*2b10*/  BRA `(.L_x_51) ;  /* 0xfffffffc00ec7947 */ /* 0x000fea000383ffff */
.L_x_22:
[----:B------:R-:W-:-:S04]  /*2b20*/  UISETP.NE.AND UP0, UPT, UR37, URZ, UPT ;  /* 0x000000ff2500728c */ /* 0x000fc8000bf05270 */
[----:B------:R-:W-:-:S09]  /*2b30*/  UISETP.NE.OR UP0, UPT, UR7, 0x1, UP0 ;  /* 0x000000010700788c */ /* 0x000fd20008705670 */
[----:B------:R-:W-:Y:S05]  /*2b40*/  BRA.U UP0, `(.L_x_52) ;  /* 0x0000000500487547 */ /* 0x000fea000b800000 */
[----:B------:R-:W-:Y:S01]  /*2b50*/  ISETP.GE.U32.AND P2, PT, R2, 0x2, PT ;  /* 0x000000020200780c */ /* 0x000fe20003f46070 */
[----:B------:R-:W-:Y:S01]  /*2b60*/  IMAD.MOV.U32 R12, RZ, RZ, 0x1 ;  /* 0x00000001ff0c7424 */ /* 0x000fe200078e00ff */
[----:B------:R-:W-:Y:S02]  /*2b70*/  CS2R R10, SRZ ;  /* 0x00000000000a7805 */ /* 0x000fe4000001ff00 */
[----:B------:R-:W-:Y:S01]  /*2b80*/  CS2R R8, SRZ ;  /* 0x0000000000087805 */ /* 0x000fe2000001ff00 */
[----:B------:R-:W-:Y:S01]  /*2b90*/  UMOV UR4, 0x400 ;  /* 0x0000040000047882 */ /* 0x000fe20000000000 */
[----:B------:R-:W-:Y:S01]  /*2ba0*/  UMOV UR6, URZ ;  /* 0x000000ff00067c82 */ /* 0x000fe20008000000 */
[----:B------:R-:W-:-:S12]  /*2bb0*/  ULEA UR37, UR37, UR4, 0x18 ;  /* 0x0000000425257291 */ /* 0x000fd8000f8ec0ff */
.L_x_56:
[----:B------:R-:W-:Y:S02]  /*2bc0*/  LEA R0, R8, UR37, 0x3 ;  /* 0x0000002508007c11 */ /* 0x000fe4000f8e18ff */
[----:B------:R-:W-:-:S03]  /*2bd0*/  SHF.L.U32 R4, R9, 0x1f, RZ ;  /* 0x0000001f09047819 */ /* 0x000fc600000006ff */
[----:B------:R-:W-:Y:S01]  /*2be0*/  VIADD R5, R0, 0xf0 ;  /* 0x000000f000057836 */ /* 0x000fe20000000000 */
[----:B------:R-:W1:Y:S02]  /*2bf0*/  SYNCS.PHASECHK.TRANS64.TRYWAIT P0, [R0+URZ+0xe0], R4 ;  /* 0x0000e004000075a7 */ /* 0x000e6400080011ff */
[----:B-1----:R-:W-:Y:S05]  /*2c00*/  @!P0 BRA `(.L_x_53) ;  /* 0x0000006800dc8947 */ /* 0x002fea0003800000 */
.L_x_153:
[----:B------:R-:W-:Y:S01]  /*2c10*/  ULEA UR5, UR6, UR37, 0x3 ;  /* 0x0000002506057291 */ /* 0x000fe2000f8e18ff */
[----:B-1----:R-:W-:Y:S01]  /*2c20*/  PRMT R0, RZ, 0x654, R5 ;  /* 0x00000654ff007816 */ /* 0x002fe20000000005 */
[----:B------:R-:W-:Y:S01]  /*2c30*/  @!P2 IMAD.MOV.U32 R4, RZ, RZ, 0x10 ;  /* 0x00000010ff04a424 */ /* 0x000fe200078e00ff */
[----:B------:R-:W-:Y:S01]  /*2c40*/  SHF.L.U32 R5, R12, 0x1f, RZ ;  /* 0x0000001f0c057819 */ /* 0x000fe200000006ff */
[----:B------:R-:W-:Y:S01]  /*2c50*/  UIADD3 UR4, UPT, UPT, UR5, 0xa0, URZ ;  /* 0x000000a005047890 */ /* 0x000fe2000fffe0ff */
[----:B------:R1:W-:Y:S05]  /*2c60*/  SYNCS.ARRIVE.TRANS64.RED.A1T0 RZ, [R0+URZ], RZ ;  /* 0x000000ff00ff79a7 */ /* 0x0003ea00081004ff */
[----:B------:R-:W-:Y:S01]  /*2c70*/  IMAD.U32 R6, RZ, RZ, UR4 ;  /* 0x00000004ff067e24 */ /* 0x000fe2000f8e00ff */
[----:B------:R-:W3:Y:S04]  /*2c80*/  SYNCS.PHASECHK.TRANS64.TRYWAIT P0, [UR5+0xb0], R5 ;  /* 0x0000b005ff0075a7 */ /* 0x000ee80008001105 */
[----:B------:R-:W-:Y:S01]  /*2c90*/  PRMT R6, R2, 0x654, R6 ;  /* 0x0000065402067816 */ /* 0x000fe20000000006 */
[----:B-1-3--:R-:W-:Y:S06]  /*2ca0*/  @!P0 BRA `(.L_x_54) ;  /* 0x0000006800c88947 */ /* 0x00afec0003800000 */
.L_x_155:
[----:B------:R-:W-:Y:S01]  /*2cb0*/  ULEA UR4, UR6, UR37, 0x4 ;  /* 0x0000002506047291 */ /* 0x000fe2000f8e20ff */
[----:B------:R-:W-:Y:S01]  /*2cc0*/  SEL R3, R6, R3, !P2 ;  /* 0x0000000306037207 */ /* 0x000fe20005000000 */
[----:B------:R-:W-:Y:S01]  /*2cd0*/  UIADD3 UR5, UPT, UPT, UR5, 0xa0, URZ ;  /* 0x000000a005057890 */ /* 0x000fe2000fffe0ff */
[----:B-1----:R-:W-:Y:S01]  /*2ce0*/  LEA R0, R11, UR37, 0x3 ;  /* 0x000000250b007c11 */ /* 0x002fe2000f8e18ff */
[----:B------:R-:W-:Y:S01]  /*2cf0*/  UIADD3 UR4, UPT, UPT, UR4, 0x110, URZ ;  /* 0x0000011004047890 */ /* 0x000fe2000fffe0ff */
[----:B------:R1:W-:Y:S01]  /*2d00*/  @!P2 SYNCS.ARRIVE.TRANS64.RED RZ, [R3+URZ], R4 ;  /* 0x0000000403ffa9a7 */ /* 0x0003e200080004ff */
[----:B------:R-:W-:Y:S01]  /*2d10*/  UIADD3 UR6, UPT, UPT, UR6, 0x1, URZ ;  /* 0x0000000106067890 */ /* 0x000fe2000fffe0ff */
[----:B------:R-:W-:-:S03]  /*2d20*/  VIADD R8, R8, 0x1 ;  /* 0x0000000108087836 */ /* 0x000fc60000000000 */
[----:B------:R-:W-:Y:S02]  /*2d30*/  UISETP.NE.AND UP0, UPT, UR6, 0x2, UPT ;  /* 0x000000020600788c */ /* 0x000fe4000bf05270 */
[----:B------:R-:W-:Y:S01]  /*2d40*/  ISETP.NE.AND P0, PT, R8, 0x2, PT ;  /* 0x000000020800780c */ /* 0x000fe20003f05270 */
[----:B------:R-:W-:Y:S06]  /*2d50*/  UGETNEXTWORKID.BROADCAST [UR4], [UR5] ;  /* 0x00000000040073ca */ /* 0x000fec0008000100 */
[----:B------:R-:W-:Y:S02]  /*2d60*/  USEL UR4, URZ, 0x1, UP0 ;  /* 0x00000001ff047887 */ /* 0x000fe40008000000 */
[----:B------:R-:W-:-:S04]  /*2d70*/  USEL UR6, UR6, URZ, UP0 ;  /* 0x000000ff06067287 */ /* 0x000fc80008000000 */
[----:B------:R-:W-:Y:S02]  /*2d80*/  LOP3.LUT R12, R12, UR4, RZ, 0x3c, !PT ;  /* 0x000000040c0c7c12 */ /* 0x000fe4000f8e3cff */
[----:B-1----:R-:W-:-:S04]  /*2d90*/  SHF.L.U32 R4, R10, 0x1f, RZ ;  /* 0x0000001f0a047819 */ /* 0x002fc800000006ff */
[----:B------:R-:W1:Y:S02]  /*2da0*/  SYNCS.PHASECHK.TRANS64.TRYWAIT P1, [R0+URZ+0xa0], R4 ;  /* 0x0000a004000075a7 */ /* 0x000e6400080211ff */
[----:B-1----:R-:W-:Y:S05]  /*2db0*/  @!P1 BRA `(.L_x_55) ;  /* 0x00000068009c9947 */ /* 0x002fea0003800000 */
.L_x_156:
[C---:B-1----:R-:W-:Y:S01]  /*2dc0*/  LEA R4, R11.reuse, UR37, 0x4 ;  /* 0x000000250b047c11 */ /* 0x042fe2000f8e20ff */
[----:B------:R-:W-:Y:S01]  /*2dd0*/  VIADD R0, R0, 0xb0 ;  /* 0x000000b000007836 */ /* 0x000fe20000000000 */
[----:B------:R-:W-:Y:S01]  /*2de0*/  SEL R8, R8, RZ, P0 ;  /* 0x000000ff08087207 */ /* 0x000fe20000000000 */
[----:B------:R-:W-:-:S03]  /*2df0*/  VIADD R11, R11, 0x1 ;  /* 0x000000010b0b7836 */ /* 0x000fc60000000000 */
[----:B------:R-:W1:Y:S01]  /*2e00*/  LDS.128 R4, [R4+0x110] ;  /* 0x0001100004047984 */ /* 0x000e620000000c00 */
[----:B------:R-:W-:Y:S02]  /*2e10*/  PRMT R0, RZ, 0x654, R0 ;  /* 0x00000654ff007816 */ /* 0x000fe40000000000 */
[C---:B------:R-:W-:Y:S01]  /*2e20*/  ISETP.NE.AND P1, PT, R11.reuse, 0x2, PT ;  /* 0x000000020b00780c */ /* 0x040fe20003f25270 */
[----:B------:R-:W-:Y:S01]  /*2e30*/  @!PT LDS RZ, [RZ] ;  /* 0x00000000fffff984 */ /* 0x000fe20000000800 */
[----:B------:R-:W-:Y:S01]  /*2e40*/  @!PT LDS RZ, [RZ] ;  /* 0x00000000fffff984 */ /* 0x000fe20000000800 */
[----:B------:R-:W-:Y:S01]  /*2e50*/  @!PT LDS RZ, [RZ] ;  /* 0x00000000fffff984 */ /* 0x000fe20000000800 */
[----:B------:R-:W-:Y:S01]  /*2e60*/  @!PT LDS RZ, [RZ] ;  /* 0x00000000fffff984 */ /* 0x000fe20000000800 */
[----:B------:R3:W-:Y:S06]  /*2e70*/  MEMBAR.ALL.CTA ;  /* 0x0000000000007992 */ /* 0x0007ec0000008000 */
[----:B---3--:R-:W3:Y:S01]  /*2e80*/  FENCE.VIEW.ASYNC.S ;  /* 0x00000000000073c6 */ /* 0x008ee20000000000 */
[----:B------:R-:W-:Y:S01]  /*2e90*/  SEL R11, R11, RZ, P1 ;  /* 0x000000ff0b0b7207 */ /* 0x000fe20000800000 */
[----:B---3--:R3:W-:Y:S01]  /*2ea0*/  SYNCS.ARRIVE.TRANS64.RED.A1T0 RZ, [R0+URZ], RZ ;  /* 0x000000ff00ff79a7 */ /* 0x0087e200081004ff */
[----:B-1----:R-:W-:-:S02]  /*2eb0*/  LOP3.LUT P3, RZ, R6, 0x1, RZ, 0xc0, !PT ;  /* 0x0000000106ff7812 */ /* 0x002fc4000786c0ff */
[----:B------:R-:W-:-:S04]  /*2ec0*/  SEL R4, RZ, 0x1, P1 ;  /* 0x00000001ff047807 */ /* 0x000fc80000800000 */
[----:B------:R-:W-:Y:S02]  /*2ed0*/  LOP3.LUT R10, R10, R4, RZ, 0x3c, !PT ;  /* 0x000000040a0a7212 */ /* 0x000fe400078e3cff */
[----:B---3--:R-:W-:-:S04]  /*2ee0*/  SEL R0, RZ, 0x1, P0 ;  /* 0x00000001ff007807 */ /* 0x008fc80000000000 */
[----:B------:R-:W-:Y:S01]  /*2ef0*/  LOP3.LUT R9, R9, R0, RZ, 0x3c, !PT ;  /* 0x0000000009097212 */ /* 0x000fe200078e3cff */
[----:B------:R-:W-:Y:S06]  /*2f00*/  @P3 BRA `(.L_x_56) ;  /* 0xfffffffc002c3947 */ /* 0x000fec000383ffff */
[----:B------:R-:W-:Y:S01]  /*2f10*/  ULEA UR5, UR6, UR37, 0x3 ;  /* 0x0000002506057291 */ /* 0x000fe2000f8e18ff */
[----:B------:R-:W-:-:S08]  /*2f20*/  SHF.L.U32 R2, R12, 0x1f, RZ ;  /* 0x0000001f0c027819 */ /* 0x000fd000000006ff */
[----:B------:R-:W1:Y:S02]  /*2f30*/  SYNCS.PHASECHK.TRANS64 P0, [UR5+0xb0], R2 ;  /* 0x0000b002ff0075a7 */ /* 0x000e640008001005 */
[----:B-1----:R-:W-:Y:S05]  /*2f40*/  @P0 BRA `(.L_x_57) ;  /* 0x0000000000080947 */ /* 0x002fea0003800000 */
[----:B------:R-:W1:Y:S02]  /*2f50*/  SYNCS.PHASECHK.TRANS64.TRYWAIT P0, [UR5+0xb0], R2 ;  /* 0x0000b002ff0075a7 */ /* 0x000e640008001105 */
[----:B-1----:R-:W-:Y:S05]  /*2f60*/  @!P0 BRA `(.L_x_58) ;  /* 0x0000006800448947 */ /* 0x002fea0003800000 */
.L_x_57:
[----:B------:R-:W-:-:S04]  /*2f70*/  UIADD3 UR4, UPT, UPT, UR6, 0x1, URZ ;  /* 0x0000000106047890 */ /* 0x000fc8000fffe0ff */
[----:B------:R-:W-:-:S04]  /*2f80*/  UISETP.NE.AND UP0, UPT, UR4, 0x2, UPT ;  /* 0x000000020400788c */ /* 0x000fc8000bf05270 */
[----:B------:R-:W-:Y:S02]  /*2f90*/  USEL UR7, URZ, 0x1, UP0 ;  /* 0x00000001ff077887 */ /* 0x000fe40008000000 */
[----:B------:R-:W-:-:S04]  /*2fa0*/  USEL UR4, UR4, URZ, UP0 ;  /* 0x000000ff04047287 */ /* 0x000fc80008000000 */
[----:B------:R-:W-:Y:S01]  /*2fb0*/  ULEA UR4, UR4, UR37, 0x3 ;  /* 0x0000002504047291 */ /* 0x000fe2000f8e18ff */
[----:B-1----:R-:W-:-:S04]  /*2fc0*/  LOP3.LUT R2, R12, UR7, RZ, 0x3c, !PT ;  /* 0x000000070c027c12 */ /* 0x002fc8000f8e3cff */
[----:B------:R-:W-:-:S04]  /*2fd0*/  SHF.L.U32 R0, R2, 0x1f, RZ ;  /* 0x0000001f02007819 */ /* 0x000fc800000006ff */
[----:B------:R-:W1:Y:S02]  /*2fe0*/  SYNCS.PHASECHK.TRANS64 P0, [UR4+0xb0], R0 ;  /* 0x0000b000ff0075a7 */ /* 0x000e640008001004 */
[----:B-1----:R-:W-:Y:S05]  /*2ff0*/  @P0 EXIT ;  /* 0x000000000000094d */ /* 0x002fea0003800000 */
[----:B------:R-:W-:Y:S02]  /*3000*/  SHF.L.U32 R2, R2, 0x1f, RZ ;  /* 0x0000001f02027819 */ /* 0x000fe400000006ff */
[----:B------:R-:W-:-:S07]  /*3010*/  MOV R0, UR4 ;  /* 0x0000000400007c02 */ /* 0x000fce0008000f00 */
.L_x_59:
[----:B-1----:R1:W3:Y:S02]  /*3020*/  SYNCS.PHASECHK.TRANS64.TRYWAIT P0, [R0+URZ+0xb0], R2 ;  /* 0x0000b002000075a7 */ /* 0x0022e400080011ff */
[----:B---3--:R-:W-:Y:S05]  /*3030*/  @!P0 NANOSLEEP.SYNCS 0x989680 ;  /* 0x009896800000895d */ /* 0x008fea0003900000 */
[----:B------:R-:W3:Y:S02]  /*3040*/  @!P0 SYNCS.PHASECHK.TRANS64 P0, [R0+URZ+0xb0], R2 ;  /* 0x0000b002000085a7 */ /* 0x000ee400080010ff */
[----:B---3--:R-:W-:Y:S05]  /*3050*/  @P0 EXIT ;  /* 0x000000000000094d */ /* 0x008fea0003800000 */
[----:B------:R-:W-:Y:S05]  /*3060*/  BRA `(.L_x_59) ;  /* 0xfffffffc00ec7947 */ /* 0x000fea000383ffff */
.L_x_52:
[----:B------:R-:W-:Y:S05]  /*3070*/  BRA.U UP4, `(.L_x_60) ;  /* 0x0000001104487547 */ /* 0x000fea000b800000 */
[----:B------:R-:W-:Y:S01]  /*3080*/  UMOV UR4, 0x40 ;  /* 0x0000004000047882 */ /* 0x000fe20000000000 */
[----:B------:R-:W-:Y:S01]  /*3090*/  NOP ;  /* 0x0000000000007918 */ /* 0x000fe20000000000 */
[----:B------:R-:W-:Y:S01]  /*30a0*/  ULEA UR4, UR37, UR4, 0x18 ;  /* 0x0000000425047291 */ /* 0x000fe2000f8ec0ff */
[----:B------:R-:W-:Y:S02]  /*30b0*/  UMOV UR5, 0x400 ;  /* 0x0000040000057882 */ /* 0x000fe40000000000 */
[----:B------:R-:W-:-:S06]  /*30c0*/  ULEA UR37, UR37, UR5, 0x18 ;  /* 0x0000000525257291 */ /* 0x000fcc000f8ec0ff */
[----:B------:R-:W1:Y:S02]  /*30d0*/  LDS.U8 R2, [UR4+0x1c] ;  /* 0x00001c04ff027984 */ /* 0x000e640008000000 */
[----:B-1----:R-:W-:-:S13]  /*30e0*/  ISETP.NE.AND P0, PT, R2, RZ, PT ;  /* 0x000000ff0200720c */ /* 0x002fda0003f05270 */
[----:B------:R-:W-:Y:S05]  /*30f0*/  @P0 BRA `(.L_x_61) ;  /* 0x0000000000580947 */ /* 0x000fea0003800000 */
[----:B------:R-:W-:-:S13]  /*3100*/  ELECT P0, URZ, PT ;  /* 0x0000000000ff782f */ /* 0x000fda0003800000 */
[----:B------:R-:W-:Y:S05]  /*3110*/  @!P0 BRA `(.L_x_62) ;  /* 0x0000000000608947 */ /* 0x000fea0003800000 */
[----:B------:R-:W-:Y:S01]  /*3120*/  UMOV UR5, 0x10 ;  /* 0x0000001000057882 */ /* 0x000fe20000000000 */
[----:B------:R-:W-:Y:S01]  /*3130*/  HFMA2 R2, -RZ, RZ, 0, 5.9604644775390625e-08 ;  /* 0x00000001ff027431 */ /* 0x000fe200000001ff */
[----:B------:R-:W-:-:S03]  /*3140*/  MOV R3, 0xffff ;  /* 0x0000ffff00037802 */ /* 0x000fc60000000f00 */
[----:B------:R-:W-:Y:S04]  /*3150*/  DEPBAR.LE SB1, 0x36 ;  /* 0x00009d800000791a */ /* 0x000fe80000000000 */
[----:B------:R-:W1:Y:S02]  /*3160*/  UTCATOMSWS.FIND_AND_SET.ALIGN UP0, UR5, UR5 ;  /* 0x00000005000575e3 */ /* 0x000e640008000800 */
[----:B-1----:R-:W-:Y:S01]  /*3170*/  MOV R4, UR5 ;  /* 0x0000000500047c02 */ /* 0x002fe20008000f00 */
[----:B------:R-:W-:Y:S06]  /*3180*/  BRA.U UP0, `(.L_x_63) ;  /* 0x0000000100187547 */ /* 0x000fec000b800000 */
.L_x_64:
[----:B------:R-:W-:Y:S05]  /*3190*/  NANOSLEEP 0x64 ;  /* 0x000000640000795d */ /* 0x000fea0003800000 */
[----:B------:R-:W-:-:S05]  /*31a0*/  UMOV UR5, 0x10 ;  /* 0x0000001000057882 */ /* 0x000fca0000000000 */
[----:B------:R-:W-:Y:S04]  /*31b0*/  DEPBAR.LE SB1, 0x36 ;  /* 0x00009d800000791a */ /* 0x000fe80000000000 */
[----:B------:R-:W1:Y:S02]  /*31c0*/  UTCATOMSWS.FIND_AND_SET.ALIGN UP0, UR5, UR5 ;  /* 0x00000005000575e3 */ /* 0x000e640008000800 */
[----:B-1----:R-:W-:Y:S01]  /*31d0*/  MOV R4, UR5 ;  /* 0x0000000500047c02 */ /* 0x002fe20008000f00 */
[----:B------:R-:W-:Y:S05]  /*31e0*/  BRA.U !UP0, `(.L_x_64) ;  /* 0xfffffffd08e87547 */ /* 0x000fea000b83ffff */
.L_x_63:
[-C--:B------:R-:W-:Y:S02]  /*31f0*/  SHF.L.U32 R3, R3, R4.reuse, RZ ;  /* 0x0000000403037219 */ /* 0x080fe400000006ff */
[----:B------:R-:W-:Y:S01]  /*3200*/  SHF.L.U32 R2, R2, R4, RZ ;  /* 0x0000000402027219 */ /* 0x000fe200000006ff */
[----:B------:R-:W-:Y:S02]  /*3210*/  IMAD.SHL.U32 R4, R4, 0x20, RZ ;  /* 0x0000002004047824 */ /* 0x000fe400078e00ff */
[----:B------:R1:W-:Y:S04]  /*3220*/  ATOMS.OR RZ, [UR4+0x14], R3 ;  /* 0x00001403ffff798c */ /* 0x0003e8000b000004 */
[----:B------:R1:W-:Y:S04]  /*3230*/  ATOMS.OR RZ, [UR4+0x18], R2 ;  /* 0x00001802ffff798c */ /* 0x0003e8000b000004 */
[----:B------:R1:W-:Y:S01]  /*3240*/  STS [UR37+0x130], R4 ;  /* 0x00013004ff007988 */ /* 0x0003e20008000825 */
[----:B------:R-:W-:Y:S05]  /*3250*/  BRA `(.L_x_62) ;  /* 0x0000000000107947 */ /* 0x000fea0003800000 */
.L_x_61:
[----:B------:R-:W-:-:S05]  /*3260*/  MOV R2, 0xffffffff ;  /* 0xffffffff00027802 */ /* 0x000fca0000000f00 */
[----:B------:R1:W-:Y:S02]  /*3270*/  STS [UR37+0x130], R2 ;  /* 0x00013002ff007988 */ /* 0x0003e40008000825 */
[----:B-1----:R-:W-:Y:S02]  /*3280*/  MOV R2, 0x32a0 ;  /* 0x000032a000027802 */ /* 0x002fe40000000f00 */
[----:B--2--5:R-:W-:Y:S05]  /*3290*/  CALL.REL.NOINC `($__internal_1_$__cuda_sm10x_tcgen05_guardrail_trap_phase_invalid_during_alloc) ;  /* 0x0000006c00607944 */ /* 0x024fea0003c00000 */
.L_x_62:
[----:B------:R-:W-:Y:S05]  /*32a0*/  WARPSYNC.ALL ;  /* 0x0000000000007948 */ /* 0x000fea0003800000 */
[----:B------:R-:W3:Y:S01]  /*32b0*/  S2UR UR13, SR_CgaCtaId ;  /* 0x00000000000d79c3 */ /* 0x000ee20000008800 */
[----:B------:R-:W-:Y:S01]  /*32c0*/  UMOV UR4, 0x400 ;  /* 0x0000040000047882 */ /* 0x000fe20000000000 */
[----:B------:R-:W-:-:S06]  /*32d0*/  NOP ;  /* 0x0000000000007918 */ /* 0x000fcc0000000000 */
[----:B------:R-:W-:Y:S06]  /*32e0*/  BAR.ARV 0x6, 0xa0 ;  /* 0x0182800000007b1d */ /* 0x000fec0000002000 */
[----:B------:R-:W4:Y:S01]  /*32f0*/  LDCU UR14, c[0x0][0x38c] ;  /* 0x00007180ff0e77ac */ /* 0x000f220008000800 */
[----:B------:R-:W-:Y:S01]  /*3300*/  LOP3.LUT R0, R0, 0xffff, RZ, 0xc0, !PT ;  /* 0x0000ffff00007812 */ /* 0x000fe200078ec0ff */
[----:B------:R-:W-:Y:S01]  /*3310*/  IMAD.MOV.U32 R11, RZ, RZ, 0x1 ;  /* 0x00000001ff0b7424 */ /* 0x000fe200078e00ff */
[----:B------:R-:W-:Y:S01]  /*3320*/  CS2R R8, SRZ ;  /* 0x0000000000087805 */ /* 0x000fe2000001ff00 */
[----:B------:R-:W-:Y:S01]  /*3330*/  IMAD.MOV.U32 R10, RZ, RZ, RZ ;  /* 0x000000ffff0a7224 */ /* 0x000fe200078e00ff */
[----:B------:R-:W-:Y:S01]  /*3340*/  R2UR UR17, R0 ;  /* 0x00000000001172ca */ /* 0x000fe200000e0000 */
[----:B------:R-:W-:Y:S01]  /*3350*/  UMOV UR27, URZ ;  /* 0x000000ff001b7c82 */ /* 0x000fe20008000000 */
[----:B------:R-:W-:Y:S01]  /*3360*/  UMOV UR26, URZ ;  /* 0x000000ff001a7c82 */ /* 0x000fe20008000000 */
[----:B---3--:R-:W-:Y:S01]  /*3370*/  ULEA UR13, UR13, UR4, 0x18 ;  /* 0x000000040d0d7291 */ /* 0x008fe2000f8ec0ff */
[----:B------:R-:W3:Y:S03]  /*3380*/  LDCU UR4, c[0x0][0x38c] ;  /* 0x00007180ff0477ac */ /* 0x000ee60008000800 */
[----:B------:R-:W-:-:S02]  /*3390*/  UIADD3 UR19, UPT, UPT, UR13, 0x8400, URZ ;  /* 0x000084000d137890 */ /* 0x000fc4000fffe0ff */
[----:B------:R-:W-:-:S03]  /*33a0*/  UIADD3 UR20, UPT, UPT, UR13, 0x1c400, URZ ;  /* 0x0001c4000d147890 */ /* 0x000fc6000fffe0ff */
[----:B-1----:R-:W1:Y:S01]  /*33b0*/  LDS R2, [UR13+0x130] ;  /* 0x0001300dff027984 */ /* 0x002e620008000800 */
[----:B------:R-:W-:Y:S02]  /*33c0*/  UIADD3 UR21, UPT, UPT, UR13, 0x30400, URZ ;  /* 0x000304000d157890 */ /* 0x000fe4000fffe0ff */
[----:B------:R-:W-:Y:S02]  /*33d0*/  UIADD3 UR22, UPT, UPT, UR13, 0x31800, URZ ;  /* 0x000318000d167890 */ /* 0x000fe4000fffe0ff */
[----:B------:R-:W-:Y:S02]  /*33e0*/  USHF.R.U32.HI UR19, URZ, 0x4, UR19 ;  /* 0x00000004ff137899 */ /* 0x000fe40008011613 */
[----:B------:R-:W-:Y:S02]  /*33f0*/  USHF.R.U32.HI UR20, URZ, 0x4, UR20 ;  /* 0x00000004ff147899 */ /* 0x000fe40008011614 */
[----:B------:R-:W-:Y:S02]  /*3400*/  USHF.R.U32.HI UR21, URZ, 0x4, UR21 ;  /* 0x00000004ff157899 */ /* 0x000fe40008011615 */
[----:B---3--:R-:W-:-:S02]  /*3410*/  UIADD3 UR4, UPT, UPT, UR4, 0xff, URZ ;  /* 0x000000ff04047890 */ /* 0x008fc4000fffe0ff */
[----:B------:R-:W-:Y:S02]  /*3420*/  USHF.R.U32.HI UR22, URZ, 0x4, UR22 ;  /* 0x00000004ff167899 */ /* 0x000fe40008011616 */
[----:B------:R-:W-:Y:S02]  /*3430*/  USHF.R.S32.HI UR12, URZ, 0x1f, UR4 ;  /* 0x0000001fff0c7899 */ /* 0x000fe40008011404 */
[----:B------:R-:W-:Y:S02]  /*3440*/  ULOP3.LUT UR19, UR19, 0x3fff, URZ, 0xc0, !UPT ;  /* 0x00003fff13137892 */ /* 0x000fe4000f8ec0ff */
[----:B------:R-:W-:Y:S02]  /*3450*/  ULEA.HI UR12, UR12, UR4, URZ, 0x8 ;  /* 0x000000040c0c7291 */ /* 0x000fe4000f8f40ff */
[----:B------:R-:W-:Y:S02]  /*3460*/  ULOP3.LUT UR20, UR20, 0x3fff, URZ, 0xc0, !UPT ;  /* 0x00003fff14147892 */ /* 0x000fe4000f8ec0ff */
[----:B------:R-:W-:-:S02]  /*3470*/  USHF.R.S32.HI UR12, URZ, 0x8, UR12 ;  /* 0x00000008ff0c7899 */ /* 0x000fc4000801140c */
[----:B------:R-:W-:Y:S02]  /*3480*/  ULOP3.LUT UR21, UR21, 0x3fff, URZ, 0xc0, !UPT ;  /* 0x00003fff15157892 */ /* 0x000fe4000f8ec0ff */
[----:B------:R-:W-:Y:S02]  /*3490*/  UISETP.LT.AND UP0, UPT, UR12, 0x1, UPT ;  /* 0x000000010c00788c */ /* 0x000fe4000bf01270 */
[----:B------:R-:W-:Y:S02]  /*34a0*/  ULOP3.LUT UR22, UR22, 0x3fff, URZ, 0xc0, !UPT ;  /* 0x00003fff16167892 */ /* 0x000fe4000f8ec0ff */
[----:B------:R-:W-:Y:S02]  /*34b0*/  USEL UR18, UR12, 0x1, !UP0 ;  /* 0x000000010c127887 */ /* 0x000fe4000c000000 */
[----:B------:R-:W-:Y:S02]  /*34c0*/  ULOP3.LUT UR19, UR19, 0x10000, URZ, 0xfc, !UPT ;  /* 0x0001000013137892 */ /* 0x000fe4000f8efcff */
[----:B------:R-:W-:-:S02]  /*34d0*/  ULOP3.LUT UR20, UR20, 0x10000, URZ, 0xfc, !UPT ;  /* 0x0001000014147892 */ /* 0x000fc4000f8efcff */
[----:B------:R-:W-:Y:S02]  /*34e0*/  ULOP3.LUT UR21, UR21, 0x10000, URZ, 0xfc, !UPT ;  /* 0x0001000015157892 */ /* 0x000fe4000f8efcff */
[----:B------:R-:W-:Y:S01]  /*34f0*/  ULOP3.LUT UR22, UR22, 0x10000, URZ, 0xfc, !UPT ;  /* 0x0001000016167892 */ /* 0x000fe2000f8efcff */
[----:B-1----:R-:W-:Y:S01]  /*3500*/  R2UR UR28, R2 ;  /* 0x00000000021c72ca */ /* 0x002fe200000e0000 */
[----:B------:R-:W-:Y:S02]  /*3510*/  UIADD3 UR18, UPT, UPT, -UR18, URZ, URZ ;  /* 0x000000ff12127290 */ /* 0x000fe4000fffe1ff */
[----:B----4-:R-:W-:-:S10]  /*3520*/  UISETP.GE.AND UP3, UPT, UR14, 0x1, UPT ;  /* 0x000000010e00788c */ /* 0x010fd4000bf66270 */
[----:B------:R-:W-:Y:S02]  /*3530*/  UIADD3 UR11, UPT, UPT, UR28, 0x108, URZ ;  /* 0x000001081c0b7890 */ /* 0x000fe4000fffe0ff */
[----:B------:R-:W-:Y:S02]  /*3540*/  UIADD3 UR9, UPT, UPT, UR28, 0x10c, URZ ;  /* 0x0000010c1c097890 */ /* 0x000fe4000fffe0ff */
[----:B------:R-:W-:Y:S02]  /*3550*/  UIADD3 UR7, UPT, UPT, UR28, -0x7ffffef8, URZ ;  /* 0x800001081c077890 */ /* 0x000fe4000fffe0ff */
[----:B------:R-:W-:Y:S02]  /*3560*/  UIADD3 UR5, UPT, UPT, UR28, -0x7ffffef4, URZ ;  /* 0x8000010c1c057890 */ /* 0x000fe4000fffe0ff */
[----:B------:R-:W-:Y:S02]  /*3570*/  UIADD3 UR10, UPT, UPT, UR28, 0x100, URZ ;  /* 0x000001001c0a7890 */ /* 0x000fe4000fffe0ff */
[----:B------:R-:W-:-:S02]  /*3580*/  UIADD3 UR8, UPT, UPT, UR28, 0x104, URZ ;  /* 0x000001041c087890 */ /* 0x000fc4000fffe0ff */
[----:B------:R-:W-:Y:S02]  /*3590*/  UIADD3 UR6, UPT, UPT, UR28, -0x7fffff00, URZ ;  /* 0x800001001c067890 */ /* 0x000fe4000fffe0ff */
[----:B------:R-:W-:Y:S02]  /*35a0*/  UIADD3 UR4, UPT, UPT, UR28, -0x7ffffefc, URZ ;  /* 0x800001041c047890 */ /* 0x000fe4000fffe0ff */
[----:B------:R-:W-:Y:S02]  /*35b0*/  USHF.R.U32.HI UR36, URZ, 0x1a, UR11 ;  /* 0x0000001aff247899 */ /* 0x000fe4000801160b */
[----:B------:R-:W-:Y:S02]  /*35c0*/  USHF.R.U32.HI UR34, URZ, 0x1a, UR7 ;  /* 0x0000001aff227899 */ /* 0x000fe40008011607 */
[----:B------:R-:W-:Y:S02]  /*35d0*/  USHF.R.U32.HI UR32, URZ, 0x1a, UR9 ;  /* 0x0000001aff207899 */ /* 0x000fe40008011609 */
[----:B------:R-:W-:-:S02]  /*35e0*/  USHF.R.U32.HI UR30, URZ, 0x1a, UR5 ;  /* 0x0000001aff1e7899 */ /* 0x000fc40008011605 */
[----:B------:R-:W-:Y:S02]  /*35f0*/  USHF.R.U32.HI UR37, URZ, 0x11, UR10 ;  /* 0x00000011ff257899 */ /* 0x000fe4000801160a */
[----:B------:R-:W-:Y:S02]  /*3600*/  USHF.R.U32.HI UR35, URZ, 0x11, UR6 ;  /* 0x00000011ff237899 */ /* 0x000fe40008011606 */
[----:B------:R-:W-:Y:S02]  /*3610*/  USHF.R.U32.HI UR33, URZ, 0x11, UR8 ;  /* 0x00000011ff217899 */ /* 0x000fe40008011608 */
[----:B------:R-:W-:Y:S02]  /*3620*/  USHF.R.U32.HI UR31, URZ, 0x11, UR4 ;  /* 0x00000011ff1f7899 */ /* 0x000fe40008011604 */
[----:B------:R-:W-:Y:S02]  /*3630*/  ULOP3.LUT UR36, UR36, 0x30, URZ, 0xc0, !UPT ;  /* 0x0000003024247892 */ /* 0x000fe4000f8ec0ff */
[----:B------:R-:W-:-:S02]  /*3640*/  ULOP3.LUT UR34, UR34, 0x30, URZ, 0xc0, !UPT ;  /* 0x0000003022227892 */ /* 0x000fc4000f8ec0ff */
[----:B------:R-:W-:Y:S02]  /*3650*/  ULOP3.LUT UR32, UR32, 0x30, URZ, 0xc0, !UPT ;  /* 0x0000003020207892 */ /* 0x000fe4000f8ec0ff */
[----:B------:R-:W-:Y:S02]  /*3660*/  ULOP3.LUT UR30, UR30, 0x30, URZ, 0xc0, !UPT ;  /* 0x000000301e1e7892 */ /* 0x000fe4000f8ec0ff */
[----:B------:R-:W-:Y:S02]  /*3670*/  ULOP3.LUT UR37, UR37, 0x6000, URZ, 0xc0, !UPT ;  /* 0x0000600025257892 */ /* 0x000fe4000f8ec0ff */
[----:B------:R-:W-:Y:S02]  /*3680*/  ULOP3.LUT UR35, UR35, 0x6000, URZ, 0xc0, !UPT ;  /* 0x0000600023237892 */ /* 0x000fe4000f8ec0ff */
        /* <DEDUP_REMOVED lines=10> */
[----:B------:R-:W-:Y:S02]  /*3730*/  UPRMT UR37, UR36, 0x5410, UR37 ;  /* 0x0000541024257896 */ /* 0x000fe40008000025 */
[----:B------:R-:W-:Y:S02]  /*3740*/  UPRMT UR35, UR34, 0x5410, UR35 ;  /* 0x0000541022237896 */ /* 0x000fe40008000023 */
[----:B------:R-:W-:Y:S02]  /*3750*/  UPRMT UR33, UR32, 0x5410, UR33 ;  /* 0x0000541020217896 */ /* 0x000fe40008000021 */
[----:B------:R-:W-:Y:S01]  /*3760*/  UPRMT UR31, UR30, 0x5410, UR31 ;  /* 0x000054101e1f7896 */ /* 0x000fe2000800001f */
[----:B------:R-:W-:Y:S01]  /*3770*/  UMOV UR36, URZ ;  /* 0x000000ff00247c82 */ /* 0x000fe20008000000 */
[----:B------:R-:W-:Y:S01]  /*3780*/  UMOV UR34, URZ ;  /* 0x000000ff00227c82 */ /* 0x000fe20008000000 */
[----:B------:R-:W-:Y:S01]  /*3790*/  UMOV UR32, URZ ;  /* 0x000000ff00207c82 */ /* 0x000fe20008000000 */
[----:B------:R-:W-:-:S08]  /*37a0*/  UMOV UR30, URZ ;  /* 0x000000ff001e7c82 */ /* 0x000fd00008000000 */
.L_x_71:
[----:B------:R-:W-:Y:S02]  /*37b0*/  LEA R0, R10, UR13, 0x3 ;  /* 0x0000000d0a007c11 */ /* 0x000fe4000f8e18ff */
[----:B------:R-:W-:Y:S02]  /*37c0*/  SHF.L.U32 R2, R9, 0x1f, RZ ;  /* 0x0000001f09027819 */ /* 0x000fe400000006ff */
[----:B------:R-:W-:Y:S01]  /*37d0*/  PLOP3.LUT P0, PT, PT, PT, UP3, 0x80, 0x8 ;  /* 0x000000000008781c */ /* 0x000fe20003f0f038 */
[----:B------:R-:W-:Y:S01]  /*37e0*/  VIADD R3, R0, 0xb0 ;  /* 0x000000b000037836 */ /* 0x000fe20000000000 */
[----:B-1----:R-:W1:Y:S02]  /*37f0*/  SYNCS.PHASECHK.TRANS64.TRYWAIT P1, [R0+URZ+0xa0], R2 ;  /* 0x0000a002000075a7 */ /* 0x002e6400080211ff */
[----:B-1--4-:R-:W-:Y:S09]  /*3800*/  @!P1 BRA `(.L_x_65) ;  /* 0x0000006000349947 */ /* 0x012ff20003800000 */
.L_x_158:
[----:B------:R-:W-:Y:S01]  /*3810*/  LEA R4, R10, UR13, 0x4 ;  /* 0x0000000d0a047c11 */ /* 0x000fe2000f8e20ff */
[----:B------:R-:W-:Y:S01]  /*3820*/  @UP3 ULEA UR14, UR26, UR13, 0x3 ;  /* 0x0000000d1a0e3291 */ /* 0x000fe2000f8e18ff */
[----:B------:R-:W-:Y:S01]  /*3830*/  PLOP3.LUT P2, PT, PT, PT, PT, 0x80, 0x8 ;  /* 0x000000000008781c */ /* 0x000fe20003f4f070 */
[----:B------:R-:W-:Y:S01]  /*3840*/  ULEA UR15, UR27, UR13, 0x3 ;  /* 0x0000000d1b0f7291 */ /* 0x000fe2000f8e18ff */
[----:B------:R-:W-:Y:S01]  /*3850*/  PRMT R3, RZ, 0x654, R3 ;  /* 0x00000654ff037816 */ /* 0x000fe20000000003 */
[----:B------:R-:W-:Y:S01]  /*3860*/  ULEA UR16, UR27, UR28, 0x7 ;  /* 0x0000001c1b107291 */ /* 0x000fe2000f8e38ff */
[----:B------:R-:W3:Y:S01]  /*3870*/  LDS.128 R4, [R4+0x110] ;  /* 0x0001100004047984 */ /* 0x000ee20000000c00 */
[----:B-1----:R-:W-:Y:S02]  /*3880*/  @P0 SHF.L.U32 R2, R8, 0x1f, RZ ;  /* 0x0000001f08020819 */ /* 0x002fe400000006ff */
[----:B------:R-:W-:Y:S01]  /*3890*/  SHF.L.U32 R0, R11, 0x1f, RZ ;  /* 0x0000001f0b007819 */ /* 0x000fe200000006ff */
[----:B------:R-:W-:Y:S01]  /*38a0*/  @!PT LDS RZ, [RZ] ;  /* 0x00000000fffff984 */ /* 0x000fe20000000800 */
[----:B------:R-:W-:Y:S01]  /*38b0*/  @!PT LDS RZ, [RZ] ;  /* 0x00000000fffff984 */ /* 0x000fe20000000800 */
[----:B------:R-:W-:Y:S01]  /*38c0*/  @!PT LDS RZ, [RZ] ;  /* 0x00000000fffff984 */ /* 0x000fe20000000800 */
[----:B------:R-:W-:Y:S01]  /*38d0*/  @!PT LDS RZ, [RZ] ;  /* 0x00000000fffff984 */ /* 0x000fe20000000800 */
[----:B------:R1:W-:Y:S06]  /*38e0*/  MEMBAR.ALL.CTA ;  /* 0x0000000000007992 */ /* 0x0003ec0000008000 */
[----:B-1----:R-:W1:Y:S02]  /*38f0*/  FENCE.VIEW.ASYNC.S ;  /* 0x00000000000073c6 */ /* 0x002e640000000000 */
[----:B-1----:R1:W-:Y:S01]  /*3900*/  SYNCS.ARRIVE.TRANS64.RED.A1T0 RZ, [R3+URZ], RZ ;  /* 0x000000ff03ff79a7 */ /* 0x0023e200081004ff */
[----:B------:R1:W4:Y:S01]  /*3910*/  @P0 SYNCS.PHASECHK.TRANS64.TRYWAIT P2, [UR14], R2 ;  /* 0x00000002ff0005a7 */ /* 0x000322000804110e */
[----:B---3--:R-:W-:Y:S01]  /*3920*/  LOP3.LUT P1, RZ, R6, 0x1, RZ, 0xc0, !PT ;  /* 0x0000000106ff7812 */ /* 0x008fe2000782c0ff */
[----:B------:R-:W3:Y:S02]  /*3930*/  SYNCS.PHASECHK.TRANS64.TRYWAIT P0, [UR15+0xd0], R0 ;  /* 0x0000d000ff0075a7 */ /* 0x000ee4000800110f */
[----:B-1-34-:R-:W-:Y:S10]  /*3940*/  @!P0 BRA `(.L_x_66) ;  /* 0x0000005c00f88947 */ /* 0x01aff40003800000 */
.L_x_160:
[----:B------:R-:W-:Y:S01]  /*3950*/  IADD3 R10, PT, PT, R10, 0x1, RZ ;  /* 0x000000010a0a7810 */ /* 0x000fe20007ffe0ff */
[----:B------:R-:W-:Y:S06]  /*3960*/  BRA.U !UP3, `(.L_x_67) ;  /* 0x000000010bf47547 */ /* 0x000fec000b800000 */
[----:B------:R-:W-:Y:S01]  /*3970*/  UMOV UR25, URZ ;  /* 0x000000ff00197c82 */ /* 0x000fe20008000000 */
[----:B------:R-:W-:Y:S01]  /*3980*/  UMOV UR24, UR18 ;  /* 0x0000001200187c82 */ /* 0x000fe20008000000 */
[----:B------:R-:W-:Y:S01]  /*3990*/  UMOV UR23, UR12 ;  /* 0x0000000c00177c82 */ /* 0x000fe20008000000 */
[----:B------:R-:W-:-:S05]  /*39a0*/  UMOV UR29, UR26 ;  /* 0x0000001a001d7c82 */ /* 0x000fca0008000000 */
.L_x_70:
[----:B------:R-:W-:Y:S02]  /*39b0*/  UIADD3 UR24, UPT, UPT, UR24, 0x1, URZ ;  /* 0x0000000118187890 */ /* 0x000fe4000fffe0ff */
[----:B---3--:R-:W-:Y:S02]  /*39c0*/  ULEA UR14, UR29, UR13, 0x3 ;  /* 0x0000000d1d0e7291 */ /* 0x008fe4000f8e18ff */
[----:B------:R-:W-:Y:S01]  /*39d0*/  UISETP.NE.AND UP0, UPT, UR24, URZ, UPT ;  /* 0x000000ff1800728c */ /* 0x000fe2000bf05270 */
[----:B----4-:R-:W-:Y:S10]  /*39e0*/  @P2 BRA `(.L_x_68) ;  /* 0x00000000000c2947 */ /* 0x010ff40003800000 */
[----:B-1----:R-:W-:Y:S04]  /*39f0*/  SHF.L.U32 R2, R8, 0x1f, RZ ;  /* 0x0000001f08027819 */ /* 0x002fe800000006ff */
[----:B------:R-:W1:Y:S02]  /*3a00*/  SYNCS.PHASECHK.TRANS64.TRYWAIT P0, [UR14], R2 ;  /* 0x00000002ff0075a7 */ /* 0x000e64000800110e */
[----:B-1----:R-:W-:Y:S05]  /*3a10*/  @!P0 BRA `(.L_x_69) ;  /* 0x0000005c00dc8947 */ /* 0x002fea0003800000 */
.L_x_68:
[----:B------:R-:W-:Y:S01]  /*3a20*/  UISETP.NE.AND UP1, UPT, UR23, 0x1, UPT ;  /* 0x000000011700788c */ /* 0x000fe2000bf25270 */
[----:B------:R-:W-:Y:S01]  /*3a30*/  PLOP3.LUT P2, PT, PT, PT, PT, 0x80, 0x8 ;  /* 0x000000000008781c */ /* 0x000fe20003f4f070 */
[----:B------:R-:W-:Y:S02]  /*3a40*/  UIADD3 UR26, UPT, UPT, UR29, 0x1, URZ ;  /* 0x000000011d1a7890 */ /* 0x000fe4000fffe0ff */
[----:B------:R-:W-:Y:S02]  /*3a50*/  ULEA UR44, UR29, UR21, 0x6 ;  /* 0x000000151d2c7291 */ /* 0x000fe4000f8e30ff */
[----:B------:R-:W-:Y:S01]  /*3a60*/  UISETP.NE.AND UP2, UPT, UR26, 0x5, UPT ;  /* 0x000000051a00788c */ /* 0x000fe2000bf45270 */
[----:B------:R-:W-:Y:S01]  /*3a70*/  PLOP3.LUT P0, PT, PT, PT, UP1, 0x80, 0x8 ;  /* 0x000000000008781c */ /* 0x000fe20003f0f018 */
[----:B------:R-:W-:Y:S02]  /*3a80*/  ULEA UR42, UR29, UR22, 0x6 ;  /* 0x000000161d2a7291 */ /* 0x000fe4000f8e30ff */
[----:B------:R-:W-:Y:S02]  /*3a90*/  USEL UR39, URZ, 0x1, UP2 ;  /* 0x00000001ff277887 */ /* 0x000fe40009000000 */
[----:B------:R-:W-:Y:S02]  /*3aa0*/  USEL UR26, UR26, URZ, UP2 ;  /* 0x000000ff1a1a7287 */ /* 0x000fe40009000000 */
[----:B------:R-:W-:Y:S02]  /*3ab0*/  ULEA UR40, UR29, UR20, 0xa ;  /* 0x000000141d287291 */ /* 0x000fe4000f8e50ff */
[----:B------:R-:W-:Y:S01]  /*3ac0*/  @UP1 ULEA UR38, UR26, UR13, 0x3 ;  /* 0x0000000d1a261291 */ /* 0x000fe2000f8e18ff */
[----:B------:R-:W-:Y:S01]  /*3ad0*/  LOP3.LUT R8, R8, UR39, RZ, 0x3c, !PT ;  /* 0x0000002708087c12 */ /* 0x000fe2000f8e3cff */
[----:B------:R-:W-:Y:S02]  /*3ae0*/  UIADD3 UR60, UPT, UPT, UR44, 0x20, URZ ;  /* 0x000000202c3c7890 */ /* 0x000fe4000fffe0ff */
[----:B------:R-:W-:Y:S01]  /*3af0*/  UISETP.NE.U32.AND UP1, UPT, UR25, URZ, UPT ;  /* 0x000000ff1900728c */ /* 0x000fe2000bf25070 */
[----:B-1----:R-:W-:Y:S01]  /*3b00*/  @P0 SHF.L.U32 R0, R8, 0x1f, RZ ;  /* 0x0000001f08000819 */ /* 0x002fe200000006ff */
[----:B------:R-:W-:Y:S02]  /*3b10*/  UIADD3 UR58, UPT, UPT, UR42, 0x20, URZ ;  /* 0x000000202a3a7890 */ /* 0x000fe4000fffe0ff */
[----:B------:R-:W-:Y:S01]  /*3b20*/  UIADD3 UR56, UPT, UPT, UR40, 0x2, URZ ;  /* 0x0000000228387890 */ /* 0x000fe2000fffe0ff */
[----:B------:R3:W4:Y:S01]  /*3b30*/  @P0 SYNCS.PHASECHK.TRANS64.TRYWAIT P2, [UR38], R0 ;  /* 0x00000000ff0005a7 */ /* 0x0007220008041126 */
[----:B------:R-:W-:Y:S02]  /*3b40*/  ULEA UR38, UR29, UR19, 0xa ;  /* 0x000000131d267291 */ /* 0x000fe4000f8e50ff */
[----:B------:R-:W-:Y:S02]  /*3b50*/  UIADD3 UR52, UPT, UPT, UR40, 0x4, URZ ;  /* 0x0000000428347890 */ /* 0x000fe4000fffe0ff */
[----:B------:R-:W-:Y:S02]  /*3b60*/  UIADD3 UR54, UPT, UPT, UR38, 0x2, URZ ;  /* 0x0000000226367890 */ /* 0x000fe4000fffe0ff */
[----:B------:R-:W-:Y:S02]  /*3b70*/  UIADD3 UR50, UPT, UPT, UR38, 0x4, URZ ;  /* 0x0000000426327890 */ /* 0x000fe4000fffe0ff */
[----:B------:R-:W-:Y:S02]  /*3b80*/  UIADD3 UR48, UPT, UPT, UR40, 0x6, URZ ;  /* 0x0000000628307890 */ /* 0x000fe4000fffe0ff */
[----:B------:R-:W-:Y:S02]  /*3b90*/  UIADD3 UR46, UPT, UPT, UR38, 0x6, URZ ;  /* 0x00000006262e7890 */ /* 0x000fe4000fffe0ff */
[----:B------:R-:W-:Y:S02]  /*3ba0*/  UIADD3 UR14, UPT, UPT, UR14, 0x28, URZ ;  /* 0x000000280e0e7890 */ /* 0x000fe4000fffe0ff */
[----:B------:R-:W-:Y:S01]  /*3bb0*/  UIADD3 UR23, UPT, UPT, UR23, -0x1, URZ ;  /* 0xffffffff17177890 */ /* 0x000fe2000fffe0ff */
[----:B------:R-:W-:Y:S01]  /*3bc0*/  UMOV UR45, 0x4008 ;  /* 0x00004008002d7882 */ /* 0x000fe20000000000 */
[----:B------:R-:W-:Y:S01]  /*3bd0*/  UMOV UR61, 0x4008 ;  /* 0x00004008003d7882 */ /* 0x000fe20000000000 */
[----:B------:R3:W-:Y:S01]  /*3be0*/  UTCCP.T.S.4x32dp128bit tmem[UR28+0x100], gdesc[UR44] ;  /* 0x0001002c1c0079e7 */ /* 0x0007e20009100000 */
[----:B------:R3:W-:Y:S01]  /*3bf0*/  UTCCP.T.S.4x32dp128bit tmem[UR28+0x104], gdesc[UR60] ;  /* 0x0001043c1c0079e7 */ /* 0x0007e20009100000 */
[----:B------:R-:W-:Y:S01]  /*3c00*/  UMOV UR43, 0x4008 ;  /* 0x00004008002b7882 */ /* 0x000fe20000000000 */
[----:B------:R-:W-:Y:S01]  /*3c10*/  UMOV UR59, 0x4008 ;  /* 0x00004008003b7882 */ /* 0x000fe20000000000 */
[----:B------:R3:W-:Y:S01]  /*3c20*/  UTCCP.T.S.4x32dp128bit tmem[UR28+0x108], gdesc[UR42] ;  /* 0x0001082a1c0079e7 */ /* 0x0007e20009100000 */
[----:B------:R3:W-:Y:S01]  /*3c30*/  UTCCP.T.S.4x32dp128bit tmem[UR28+0x10c], gdesc[UR58] ;  /* 0x00010c3a1c0079e7 */ /* 0x0007e20009100000 */
[----:B------:R-:W-:Y:S01]  /*3c40*/  UMOV UR41, 0x40004040 ;  /* 0x4000404000297882 */ /* 0x000fe20000000000 */
[----:B------:R-:W-:Y:S01]  /*3c50*/  UMOV UR39, 0x40004040 ;  /* 0x4000404000277882 */ /* 0x000fe20000000000 */
[----:B------:R-:W-:Y:S01]  /*3c60*/  UMOV UR57, 0x40004040 ;  /* 0x4000404000397882 */ /* 0x000fe20000000000 */
[----:B------:R3:W-:Y:S01]  /*3c70*/  UTCOMMA gdesc[UR38], gdesc[UR40], tmem[UR16], tmem[UR36], idesc[UR37], tmem[UR10], UP1 ;  /* 0xc00a2428260075ea */ /* 0x0007e20008800010 */
[----:B------:R-:W-:Y:S01]  /*3c80*/  UMOV UR55, 0x40004040 ;  /* 0x4000404000377882 */ /* 0x000fe20000000000 */
[----:B------:R-:W-:Y:S01]  /*3c90*/  UMOV UR53, 0x40004040 ;  /* 0x4000404000357882 */ /* 0x000fe20000000000 */
[----:B------:R3:W-:Y:S01]  /*3ca0*/  UTCOMMA gdesc[UR54], gdesc[UR56], tmem[UR16], tmem[UR34], idesc[UR35], tmem[UR6], UPT ;  /* 0xc0062238360075ea */ /* 0x0007e2000b800010 */
[----:B------:R-:W-:Y:S01]  /*3cb0*/  UMOV UR51, 0x40004040 ;  /* 0x4000404000337882 */ /* 0x000fe20000000000 */
[----:B------:R-:W-:Y:S01]  /*3cc0*/  UMOV UR49, 0x40004040 ;  /* 0x4000404000317882 */ /* 0x000fe20000000000 */
[----:B------:R3:W-:Y:S01]  /*3cd0*/  UTCOMMA gdesc[UR50], gdesc[UR52], tmem[UR16], tmem[UR32], idesc[UR33], tmem[UR8], UPT ;  /* 0xc0082034320075ea */ /* 0x0007e2000b800010 */
[----:B------:R-:W-:Y:S01]  /*3ce0*/  UMOV UR47, 0x40004040 ;  /* 0x40004040002f7882 */ /* 0x000fe20000000000 */
[----:B------:R-:W-:Y:S01]  /*3cf0*/  UMOV UR25, 0x1 ;  /* 0x0000000100197882 */ /* 0x000fe20000000000 */
[----:B------:R3:W-:Y:S01]  /*3d00*/  UTCOMMA gdesc[UR46], gdesc[UR48], tmem[UR16], tmem[UR30], idesc[UR31], tmem[UR4], UPT ;  /* 0xc0041e302e0075ea */ /* 0x0007e2000b800010 */
[----:B------:R3:W-:Y:S01]  /*3d10*/  UTCBAR.MULTICAST [UR14], URZ, UR17 ;  /* 0x000000ff0e0073e9 */ /* 0x0007e20008000811 */
[----:B------:R-:W-:Y:S01]  /*3d20*/  UMOV UR29, UR26 ;  /* 0x0000001a001d7c82 */ /* 0x000fe20008000000 */
[----:B------:R-:W-:Y:S05]  /*3d30*/  BRA.U UP0, `(.L_x_70) ;  /* 0xfffffffd001c7547 */ /* 0x000fea000b83ffff */
.L_x_67:
[----:B------:R-:W-:Y:S01]  /*3d40*/  UIADD3 UR27, UPT, UPT, UR27, 0x1, URZ ;  /* 0x000000011b1b7890 */ /* 0x000fe2000fffe0ff */
[C---:B------:R-:W-:Y:S01]  /*3d50*/  ISETP.NE.AND P0, PT, R10.reuse, 0x2, PT ;  /* 0x000000020a00780c */ /* 0x040fe20003f05270 */
[----:B------:R-:W-:Y:S02]  /*3d60*/  UIADD3 UR15, UPT, UPT, UR15, 0xc0, URZ ;  /* 0x000000c00f0f7890 */ /* 0x000fe4000fffe0ff */
[----:B------:R-:W-:Y:S01]  /*3d70*/  UISETP.NE.AND UP0, UPT, UR27, 0x2, UPT ;  /* 0x000000021b00788c */ /* 0x000fe2000bf05270 */
[----:B-1-3--:R-:W-:Y:S02]  /*3d80*/  SEL R0, RZ, 0x1, P0 ;  /* 0x00000001ff007807 */ /* 0x00afe40000000000 */
[----:B------:R-:W-:Y:S01]  /*3d90*/  SEL R10, R10, RZ, P0 ;  /* 0x000000ff0a0a7207 */ /* 0x000fe20000000000 */
[----:B------:R-:W-:Y:S01]  /*3da0*/  USEL UR14, URZ, 0x1, UP0 ;  /* 0x00000001ff0e7887 */ /* 0x000fe20008000000 */
[----:B------:R-:W-:Y:S01]  /*3db0*/  LOP3.LUT R9, R9, R0, RZ, 0x3c, !PT ;  /* 0x0000000009097212 */ /* 0x000fe200078e3cff */
[----:B------:R-:W-:Y:S01]  /*3dc0*/  USEL UR27, UR27, URZ, UP0 ;  /* 0x000000ff1b1b7287 */ /* 0x000fe20008000000 */
[----:B------:R1:W-:Y:S03]  /*3dd0*/  UTCBAR [UR15], URZ ;  /* 0x000000ff0f0073e9 */ /* 0x0003e600080000ff */
[----:B------:R-:W-:Y:S01]  /*3de0*/  LOP3.LUT R11, R11, UR14, RZ, 0x3c, !PT ;  /* 0x0000000e0b0b7c12 */ /* 0x000fe2000f8e3cff */
[----:B------:R-:W-:Y:S07]  /*3df0*/  @P1 BRA `(.L_x_71) ;  /* 0xfffffff8006c1947 */ /* 0x000fee000383ffff */
[----:B------:R-:W3:Y:S01]  /*3e00*/  S2UR UR4, SR_CgaCtaId ;  /* 0x00000000000479c3 */ /* 0x000ee20000008800 */
[----:B------:R-:W-:Y:S01]  /*3e10*/  ELECT P0, URZ, PT ;  /* 0x0000000000ff782f */ /* 0x000fe20003800000 */
[----:B------:R-:W-:Y:S01]  /*3e20*/  IMAD.MOV.U32 R0, RZ, RZ, 0x1 ;  /* 0x00000001ff007424 */ /* 0x000fe200078e00ff */
[----:B------:R-:W-:Y:S01]  /*3e30*/  UIADD3 UR13, UPT, UPT, UR13, 0xd0, URZ ;  /* 0x000000d00d0d7890 */ /* 0x000fe2000fffe0ff */
[----:B------:R-:W-:Y:S01]  /*3e40*/  SHF.L.U32 R2, R11, 0x1f, RZ ;  /* 0x0000001f0b027819 */ /* 0x000fe200000006ff */
[----:B------:R-:W-:-:S03]  /*3e50*/  UMOV UR5, 0x40 ;  /* 0x0000004000057882 */ /* 0x000fc60000000000 */
[----:B------:R-:W-:Y:S01]  /*3e60*/  UVIRTCOUNT.DEALLOC.SMPOOL 0x80 ;  /* 0x000000800000784c */ /* 0x000fe20000000000 */
[----:B---3--:R-:W-:Y:S02]  /*3e70*/  ULEA UR4, UR4, UR5, 0x18 ;  /* 0x0000000504047291 */ /* 0x008fe4000f8ec0ff */
[----:B------:R-:W-:-:S07]  /*3e80*/  ULEA UR5, UR27, UR13, 0x3 ;  /* 0x0000000d1b057291 */ /* 0x000fce000f8e18ff */
[----:B------:R3:W-:Y:S02]  /*3e90*/  @P0 STS.U8 [UR4+0x1c], R0 ;  /* 0x00001c00ff000988 */ /* 0x0007e40008000004 */
[----:B------:R-:W2:Y:S02]  /*3ea0*/  SYNCS.PHASECHK.TRANS64.TRYWAIT P0, [UR5], R2 ;  /* 0x00000002ff0075a7 */ /* 0x000ea40008001105 */
[----:B--23--:R-:W-:Y:S05]  /*3eb0*/  @!P0 BRA `(.L_x_72) ;  /* 0x0000005800cc8947 */ /* 0x00cfea0003800000 */
.L_x_163:
[----:B------:R-:W-:-:S04]  /*3ec0*/  UIADD3 UR6, UPT, UPT, UR27, 0x1, URZ ;  /* 0x000000011b067890 */ /* 0x000fc8000fffe0ff */
[----:B------:R-:W-:-:S04]  /*3ed0*/  UISETP.NE.AND UP0, UPT, UR6, 0x2, UPT ;  /* 0x000000020600788c */ /* 0x000fc8000bf05270 */
[----:B------:R-:W-:Y:S02]  /*3ee0*/  USEL UR5, URZ, 0x1, UP0 ;  /* 0x00000001ff057887 */ /* 0x000fe40008000000 */
[----:B------:R-:W-:-:S04]  /*3ef0*/  USEL UR6, UR6, URZ, UP0 ;  /* 0x000000ff06067287 */ /* 0x000fc80008000000 */
[----:B------:R-:W-:Y:S01]  /*3f00*/  ULEA UR6, UR6, UR13, 0x3 ;  /* 0x0000000d06067291 */ /* 0x000fe2000f8e18ff */
[----:B--2---:R-:W-:-:S04]  /*3f10*/  LOP3.LUT R2, R11, UR5, RZ, 0x3c, !PT ;  /* 0x000000050b027c12 */ /* 0x004fc8000f8e3cff */
[----:B------:R-:W-:-:S04]  /*3f20*/  SHF.L.U32 R2, R2, 0x1f, RZ ;  /* 0x0000001f02027819 */ /* 0x000fc800000006ff */
[----:B------:R-:W2:Y:S02]  /*3f30*/  SYNCS.PHASECHK.TRANS64.TRYWAIT P0, [UR6], R2 ;  /* 0x00000002ff0075a7 */ /* 0x000ea40008001106 */
[----:B--2---:R-:W-:Y:S05]  /*3f40*/  @!P0 BRA `(.L_x_73) ;  /* 0x0000005800c08947 */ /* 0x004fea0003800000 */
.L_x_165:
[----:B------:R-:W-:Y:S01]  /*3f50*/  NOP ;  /* 0x0000000000007918 */ /* 0x000fe20000000000 */
[----:B--2---:R-:W2:Y:S01]  /*3f60*/  LDS R0, [UR4+0x14] ;  /* 0x00001404ff007984 */ /* 0x004ea20008000800 */
[----:B------:R-:W-:Y:S01]  /*3f70*/  ULOP3.LUT UR6, UR28, 0xffff, URZ, 0xc0, !UPT ;  /* 0x0000ffff1c067892 */ /* 0x000fe2000f8ec0ff */
[----:B------:R-:W-:Y:S01]  /*3f80*/  UMOV UR8, 0xffff ;  /* 0x0000ffff00087882 */ /* 0x000fe20000000000 */
[----:B------:R-:W-:Y:S02]  /*3f90*/  UMOV UR5, 0x1 ;  /* 0x0000000100057882 */ /* 0x000fe40000000000 */
[----:B------:R-:W-:-:S04]  /*3fa0*/  USHF.R.U32.HI UR6, URZ, 0x5, UR6 ;  /* 0x00000005ff067899 */ /* 0x000fc80008011606 */
[----:B------:R-:W-:Y:S02]  /*3fb0*/  USHF.L.U32 UR8, UR8, UR6, URZ ;  /* 0x0000000608087299 */ /* 0x000fe400080006ff */
[----:B------:R-:W-:-:S04]  /*3fc0*/  USHF.L.U32 UR5, UR5, UR6, URZ ;  /* 0x0000000605057299 */ /* 0x000fc800080006ff */
[----:B--2---:R-:W-:-:S04]  /*3fd0*/  LOP3.LUT R0, R0, UR8, RZ, 0xc0, !PT ;  /* 0x0000000800007c12 */ /* 0x004fc8000f8ec0ff */
[----:B------:R-:W-:-:S13]  /*3fe0*/  ISETP.NE.AND P0, PT, R0, UR8, PT ;  /* 0x0000000800007c0c */ /* 0x000fda000bf05270 */
[----:B------:R-:W-:Y:S05]  /*3ff0*/  @P0 BRA `(.L_x_74) ;  /* 0x0000000000580947 */ /* 0x000fea0003800000 */
[----:B------:R-:W2:Y:S02]  /*4000*/  LDS R0, [UR4+0x18] ;  /* 0x00001804ff007984 */ /* 0x000ea40008000800 */
[----:B--2---:R-:W-:-:S04]  /*4010*/  LOP3.LUT R0, R0, UR5, RZ, 0xc0, !PT ;  /* 0x0000000500007c12 */ /* 0x004fc8000f8ec0ff */
[----:B------:R-:W-:-:S13]  /*4020*/  ISETP.NE.AND P0, PT, R0, UR5, PT ;  /* 0x0000000500007c0c */ /* 0x000fda000bf05270 */
[----:B------:R-:W-:Y:S05]  /*4030*/  @P0 BRA `(.L_x_75) ;  /* 0x00000000003c0947 */ /* 0x000fea0003800000 */
[----:B------:R-:W2:Y:S01]  /*4040*/  S2R R2, SR_LANEID ;  /* 0x0000000000027919 */ /* 0x000ea20000000000 */
[----:B------:R-:W-:Y:S01]  /*4050*/  ULOP3.LUT UR8, URZ, UR8, URZ, 0x33, !UPT ;  /* 0x00000008ff087292 */ /* 0x000fe2000f8e33ff */
[----:B------:R-:W-:Y:S02]  /*4060*/  VOTEU.ANY UR7, UPT, PT ;  /* 0x0000000000077886 */ /* 0x000fe400038e0100 */
[----:B------:R-:W-:-:S03]  /*4070*/  UFLO.U32 UR7, UR7 ;  /* 0x00000007000772bd */ /* 0x000fc600080e0000 */
[----:B------:R-:W-:-:S04]  /*4080*/  IMAD.U32 R0, RZ, RZ, UR8 ;  /* 0x00000008ff007e24 */ /* 0x000fc8000f8e00ff */
[----:B------:R3:W1:Y:S02]  /*4090*/  REDUX UR6, R0 ;  /* 0x00000000000673c4 */ /* 0x0006640000000000 */
[----:B------:R1:W-:Y:S01]  /*40a0*/  UTCATOMSWS.AND URZ, UR8 ;  /* 0x0000000800ff79e3 */ /* 0x0003e20008000000 */
[----:B--2---:R-:W-:Y:S02]  /*40b0*/  ISETP.EQ.U32.AND P0, PT, R2, UR7, PT ;  /* 0x0000000702007c0c */ /* 0x004fe4000bf02070 */
[----:B---3--:R-:W-:Y:S02]  /*40c0*/  LOP3.LUT R0, RZ, UR5, RZ, 0x33, !PT ;  /* 0x00000005ff007c12 */ /* 0x008fe4000f8e33ff */
[----:B-1----:R-:W-:Y:S02]  /*40d0*/  MOV R2, UR6 ;  /* 0x0000000600027c02 */ /* 0x002fe40008000f00 */
[----:B------:R-:W1:Y:S07]  /*40e0*/  REDUX UR5, R0 ;  /* 0x00000000000573c4 */ /* 0x000e6e0000000000 */
[----:B------:R2:W-:Y:S01]  /*40f0*/  @P0 ATOMS.AND RZ, [UR4+0x14], R2 ;  /* 0x00001402ffff098c */ /* 0x0005e2000a800004 */
[----:B-1----:R-:W-:-:S05]  /*4100*/  IMAD.U32 R0, RZ, RZ, UR5 ;  /* 0x00000005ff007e24 */ /* 0x002fca000f8e00ff */
[----:B------:R2:W-:Y:S01]  /*4110*/  @P0 ATOMS.AND RZ, [UR4+0x18], R0 ;  /* 0x00001800ffff098c */ /* 0x0005e2000a800004 */
[----:B------:R-:W-:Y:S05]  /*4120*/  BRA `(.L_x_76) ;  /* 0x0000000000147947 */ /* 0x000fea0003800000 */
.L_x_75:
[----:B------:R-:W-:Y:S02]  /*4130*/  MOV R2, 0x4150 ;  /* 0x0000415000027802 */ /* 0x000fe40000000f00 */
[----:B-1--45:R-:W-:Y:S05]  /*4140*/  CALL.REL.NOINC `($__internal_0_$__cuda_sm10x_tcgen05_guardrail_trap_col_being_dealloced_not_returned_by_alloc) ;  /* 0x0000005c00a87944 */ /* 0x032fea0003c00000 */
[----:B------:R-:W-:Y:S05]  /*4150*/  BRA `(.L_x_76) ;  /* 0x0000000000087947 */ /* 0x000fea0003800000 */
.L_x_74:
[----:B------:R-:W-:Y:S02]  /*4160*/  MOV R2, 0x4180 ;  /* 0x0000418000027802 */ /* 0x000fe40000000f00 */
[----:B-1--45:R-:W-:Y:S05]  /*4170*/  CALL.REL.NOINC `($__internal_2_$__cuda_sm10x_tcgen05_guardrail_trap_unallocated_columns_being_dealloced) ;  /* 0x0000005c00b47944 */ /* 0x032fea0003c00000 */
.L_x_76:
[----:B------:R-:W-:Y:S01]  /*4180*/  NOP ;  /* 0x0000000000007918 */ /* 0x000fe20000000000 */
[----:B------:R-:W-:Y:S05]  /*4190*/  EXIT ;  /* 0x000000000000794d */ /* 0x000fea0003800000 */
.L_x_60:
[----:B------:R-:W-:-:S09]  /*41a0*/  UISETP.NE.OR UP5, UPT, UR7, 0x3, !UP5 ;  /* 0x000000030700788c */ /* 0x000fd2000efa5670 */
[----:B------:R-:W-:Y:S05]  /*41b0*/  BRA.U UP5, `(.L_x_77) ;  /* 0x0000000d05f47547 */ /* 0x000fea000b800000 */
[----:B------:R-:W1:Y:S01]  /*41c0*/  LDC R0, c[0x0][0xf30] ;  /* 0x0003cc00ff007b82 */ /* 0x000e620000000800 */
[----:B------:R-:W-:Y:S01]  /*41d0*/  UMOV UR4, 0x400 ;  /* 0x0000040000047882 */ /* 0x000fe20000000000 */
[----:B------:R-:W-:Y:S01]  /*41e0*/  IMAD.MOV.U32 R32, RZ, RZ, 0x1 ;  /* 0x00000001ff207424 */ /* 0x000fe200078e00ff */
[----:B------:R-:W-:Y:S01]  /*41f0*/  ULEA UR4, UR37, UR4, 0x18 ;  /* 0x0000000425047291 */ /* 0x000fe2000f8ec0ff */
[----:B------:R-:W-:Y:S01]  /*4200*/  CS2R R30, SRZ ;  /* 0x00000000001e7805 */ /* 0x000fe2000001ff00 */
[----:B------:R-:W-:Y:S01]  /*4210*/  IMAD.MOV.U32 R27, RZ, RZ, 0x2000 ;  /* 0x00002000ff1b7424 */ /* 0x000fe200078e00ff */
[----:B------:R-:W-:Y:S02]  /*4220*/  UPLOP3.LUT UP0, UPT, UPT, UPT, UPT, 0x40, 0x4 ;  /* 0x000000000004789c */ /* 0x000fe40003f0e870 */
[----:B------:R-:W3:Y:S01]  /*4230*/  LDC R26, c[0x0][0x370] ;  /* 0x0000dc00ff1a7b82 */ /* 0x000ee20000000800 */
[----:B------:R-:W-:Y:S02]  /*4240*/  UIADD3 UR5, UPT, UPT, UR4, 0x68, URZ ;  /* 0x0000006804057890 */ /* 0x000fe4000fffe0ff */
[----:B------:R-:W-:-:S02]  /*4250*/  UIADD3 UR33, UPT, UPT, UR4, 0x50, URZ ;  /* 0x0000005004217890 */ /* 0x000fc4000fffe0ff */
[----:B------:R-:W-:Y:S02]  /*4260*/  UIADD3 UR17, UPT, UPT, UR4, 0x58, URZ ;  /* 0x0000005804117890 */ /* 0x000fe4000fffe0ff */
[----:B------:R-:W-:Y:S01]  /*4270*/  UIADD3 UR9, UPT, UPT, UR4, 0x60, URZ ;  /* 0x0000006004097890 */ /* 0x000fe2000fffe0ff */
[----:B------:R-:W4:Y:S01]  /*4280*/  LDC R3, c[0x0][0xf0c] ;  /* 0x0003c300ff037b82 */ /* 0x000f220000000800 */
[----:B------:R-:W-:-:S07]  /*4290*/  UPRMT UR5, UR37, 0x654, UR5 ;  /* 0x0000065425057896 */ /* 0x000fce0008000005 */
[----:B------:R-:W2:Y:S01]  /*42a0*/  LDC R24, c[0x0][0xf20] ;  /* 0x0003c800ff187b82 */ /* 0x000ea20000000800 */
[----:B-1----:R-:W-:-:S07]  /*42b0*/  ISETP.NE.AND P1, PT, R0, 0x1, PT ;  /* 0x000000010000780c */ /* 0x002fce0003f25270 */
[----:B------:R-:W1:Y:S08]  /*42c0*/  LDC.64 R34, c[0x0][0x348] ;  /* 0x0000d200ff227b82 */ /* 0x000e700000000a00 */
[----:B------:R-:W1:Y:S08]  /*42d0*/  LDC.64 R14, c[0x0][0xc88] ;  /* 0x00032200ff0e7b82 */ /* 0x000e700000000a00 */
[----:B------:R-:W1:Y:S08]  /*42e0*/  LDC.64 R18, c[0x0][0xf10] ;  /* 0x0003c400ff127b82 */ /* 0x000e700000000a00 */
[----:B------:R-:W1:Y:S08]  /*42f0*/  LDC.64 R6, c[0x0][0xf18] ;  /* 0x0003c600ff067b82 */ /* 0x000e700000000a00 */
[----:B------:R-:W1:Y:S08]  /*4300*/  LDC.64 R4, c[0x0][0xf28] ;  /* 0x0003ca00ff047b82 */ /* 0x000e700000000a00 */
[----:B------:R-:W1:Y:S08]  /*4310*/  LDC.64 R16, c[0x0][0xc90] ;  /* 0x00032400ff107b82 */ /* 0x000e700000000a00 */
[----:B--234-:R-:W1:Y:S02]  /*4320*/  LDC R25, c[0x0][0x374] ;  /* 0x0000dd00ff197b82 */ /* 0x01ce640000000800 */
.L_x_88:
[C---:B------:R-:W-:Y:S02]  /*4330*/  LEA R0, R31.reuse, UR4, 0x3 ;  /* 0x000000041f007c11 */ /* 0x040fe4000f8e18ff */
[----:B------:R-:W-:Y:S02]  /*4340*/  SHF.L.U32 R2, R30, 0x1f, RZ ;  /* 0x0000001f1e027819 */ /* 0x000fe400000006ff */
[----:B------:R-:W-:Y:S02]  /*4350*/  LEA R20, R31, UR4, 0x4 ;  /* 0x000000041f147c11 */ /* 0x000fe4000f8e20ff */
[----:B--2---:R-:W2:Y:S02]  /*4360*/  SYNCS.PHASECHK.TRANS64.TRYWAIT P0, [R0+URZ+0xa0], R2 ;  /* 0x0000a002000075a7 */ /* 0x004ea400080011ff */
[----:B--2---:R-:W-:Y:S05]  /*4370*/  @!P0 BRA `(.L_x_78) ;  /* 0x0000005400cc8947 */ /* 0x004fea0003800000 */
.L_x_166:
[----:B------:R-:W-:Y:S01]  /*4380*/  ISETP.GE.AND P0, PT, R40, 0x1, PT ;  /* 0x000000012800780c */ /* 0x000fe20003f06270 */
[----:B------:R-:W3:Y:S01]  /*4390*/  LDS.128 R20, [R20+0x110] ;  /* 0x0001100014147984 */ /* 0x000ee20000000c00 */
[----:B-1----:R-:W-:Y:S01]  /*43a0*/  ISETP.NE.U32.AND P5, PT, R16, RZ, PT ;  /* 0x000000ff1000720c */ /* 0x002fe20003fa5070 */
[----:B--2---:R-:W-:Y:S01]  /*43b0*/  VIADD R0, R0, 0xb0 ;  /* 0x000000b000007836 */ /* 0x004fe20000000000 */
[----:B------:R-:W-:Y:S01]  /*43c0*/  ISETP.NE.U32.AND P4, PT, R16, RZ, PT ;  /* 0x000000ff1000720c */ /* 0x000fe20003f85070 */
[----:B------:R-:W-:Y:S01]  /*43d0*/  USHF.L.U32 UR35, UR20, 0x7, URZ ;  /* 0x0000000714237899 */ /* 0x000fe200080006ff */
[C---:B------:R-:W-:Y:S01]  /*43e0*/  ISETP.NE.AND.EX P5, PT, R17.reuse, RZ, PT, P5 ;  /* 0x000000ff1100720c */ /* 0x040fe20003fa5350 */
[----:B------:R-:W-:Y:S01]  /*43f0*/  USHF.L.U32 UR34, UR12, 0x7, URZ ;  /* 0x000000070c227899 */ /* 0x000fe200080006ff */
[----:B------:R-:W-:Y:S01]  /*4400*/  PRMT R0, RZ, 0x654, R0 ;  /* 0x00000654ff007816 */ /* 0x000fe20000000000 */
[----:B------:R-:W-:Y:S01]  /*4410*/  @!PT LDS RZ, [RZ] ;  /* 0x00000000fffff984 */ /* 0x000fe20000000800 */
[----:B------:R-:W-:Y:S01]  /*4420*/  @!PT LDS RZ, [RZ] ;  /* 0x00000000fffff984 */ /* 0x000fe20000000800 */
[----:B------:R-:W-:Y:S01]  /*4430*/  @!PT LDS RZ, [RZ] ;  /* 0x00000000fffff984 */ /* 0x000fe20000000800 */
[----:B------:R-:W-:Y:S01]  /*4440*/  @!PT LDS RZ, [RZ] ;  /* 0x00000000fffff984 */ /* 0x000fe20000000800 */
[----:B------:R1:W-:Y:S06]  /*4450*/  MEMBAR.ALL.CTA ;  /* 0x0000000000007992 */ /* 0x0003ec0000008000 */
[----:B-1----:R-:W1:Y:S01]  /*4460*/  FENCE.VIEW.ASYNC.S ;  /* 0x00000000000073c6 */ /* 0x002e620000000000 */
[----:B------:R-:W-:Y:S02]  /*4470*/  ISETP.NE.AND.EX P4, PT, R17, RZ, PT, P4 ;  /* 0x000000ff1100720c */ /* 0x000fe40003f85340 */
[----:B------:R-:W-:Y:S01]  /*4480*/  SHF.L.U32 R28, R32, 0x1f, RZ ;  /* 0x0000001f201c7819 */ /* 0x000fe200000006ff */
[----:B-1----:R1:W-:Y:S01]  /*4490*/  SYNCS.ARRIVE.TRANS64.RED.A1T0 RZ, [R0+URZ], RZ ;  /* 0x000000ff00ff79a7 */ /* 0x0023e200081004ff */
[----:B---3--:R-:W-:Y:S11]  /*44a0*/  LOP3.LUT P3, RZ, R22, 0x1, RZ, 0xc0, !PT ;  /* 0x0000000116ff7812 */ /* 0x008ff6000786c0ff */
[----:B------:R-:W-:Y:S02]  /*44b0*/  @!UPT UIADD3 URZ, UPT, UPT, URZ, URZ, URZ ;  /* 0x000000fffffff290 */ /* 0x000fe4000fffe0ff */
[----:B------:R-:W-:Y:S02]  /*44c0*/  @P3 MOV R11, R20 ;  /* 0x00000014000b3202 */ /* 0x000fe40000000f00 */
[----:B------:R-:W-:Y:S01]  /*44d0*/  @P3 LOP3.LUT R10, R21, 0xffff, RZ, 0xc0, !PT ;  /* 0x0000ffff150a3812 */ /* 0x000fe200078ec0ff */
[----:B-1----:R-:W-:Y:S06]  /*44e0*/  @!P0 BRA `(.L_x_79) ;  /* 0x0000000000a48947 */ /* 0x002fec0003800000 */
[-C--:B------:R-:W-:Y:S01]  /*44f0*/  IMAD.HI.U32 R0, R25, R7.reuse, RZ ;  /* 0x0000000719007227 */ /* 0x080fe200078e00ff */
[----:B------:R-:W-:Y:S02]  /*4500*/  ISETP.NE.AND P0, PT, R6, 0x1, PT ;  /* 0x000000010600780c */ /* 0x000fe40003f05270 */
[----:B------:R-:W-:Y:S01]  /*4510*/  ISETP.NE.AND P2, PT, R40, 0x1, PT ;  /* 0x000000012800780c */ /* 0x000fe20003f45270 */
[----:B------:R-:W-:Y:S01]  /*4520*/  IMAD.HI.U32 R9, R26, R18, RZ ;  /* 0x000000121a097227 */ /* 0x000fe200078e00ff */
[----:B------:R-:W-:Y:S02]  /*4530*/  SHF.R.U32.HI R0, RZ, R24, R0 ;  /* 0x00000018ff007219 */ /* 0x000fe40000011600 */
[----:B------:R-:W-:Y:S01]  /*4540*/  ISETP.NE.AND P6, PT, R3, 0x1, PT ;  /* 0x000000010300780c */ /* 0x000fe20003fc5270 */
[----:B------:R-:W-:Y:S01]  /*4550*/  IMAD.HI.U32 R13, R10, R7, RZ ;  /* 0x000000070a0d7227 */ /* 0x000fe200078e00ff */
[----:B------:R-:W-:Y:S02]  /*4560*/  SHF.R.U32.HI R9, RZ, R19, R9 ;  /* 0x00000013ff097219 */ /* 0x000fe40000011609 */
[----:B------:R-:W-:Y:S01]  /*4570*/  SEL R0, R25, R0, !P0 ;  /* 0x0000000019007207 */ /* 0x000fe20004000000 */
[----:B------:R-:W-:Y:S01]  /*4580*/  IMAD.HI.U32 R12, R11, R18, RZ ;  /* 0x000000120b0c7227 */ /* 0x000fe200078e00ff */
[----:B------:R-:W-:Y:S03]  /*4590*/  SEL R9, R26, R9, !P6 ;  /* 0x000000091a097207 */ /* 0x000fe60007000000 */
[-C--:B------:R-:W-:Y:S01]  /*45a0*/  IMAD.HI.U32 R8, R0, R4.reuse, RZ ;  /* 0x0000000400087227 */ /* 0x080fe200078e00ff */
[----:B------:R-:W-:Y:S03]  /*45b0*/  SHF.R.U32.HI R12, RZ, R19, R12 ;  /* 0x00000013ff0c7219 */ /* 0x000fe6000001160c */
[----:B------:R-:W-:Y:S01]  /*45c0*/  IMAD.HI.U32 R2, R9, R4, RZ ;  /* 0x0000000409027227 */ /* 0x000fe200078e00ff */
[-C--:B------:R-:W-:Y:S02]  /*45d0*/  @P2 SHF.R.U32.HI R0, RZ, R5.reuse, R8 ;  /* 0x00000005ff002219 */ /* 0x080fe40000011608 */
[----:B------:R-:W-:Y:S02]  /*45e0*/  SHF.R.U32.HI R8, RZ, R24, R13 ;  /* 0x00000018ff087219 */ /* 0x000fe4000001160d */
[----:B------:R-:W-:Y:S01]  /*45f0*/  @P2 SHF.R.U32.HI R9, RZ, R5, R2 ;  /* 0x00000005ff092219 */ /* 0x000fe20000011602 */
[----:B------:R-:W-:Y:S01]  /*4600*/  IMAD R0, R40, R0, RZ ;  /* 0x0000000028007224 */ /* 0x000fe200078e02ff */
[----:B------:R-:W-:Y:S02]  /*4610*/  SEL R8, R10, R8, !P0 ;  /* 0x000000080a087207 */ /* 0x000fe40004000000 */
[----:B------:R-:W-:Y:S01]  /*4620*/  SEL R2, R11, R12, !P6 ;  /* 0x0000000c0b027207 */ /* 0x000fe20007000000 */
[----:B------:R-:W-:Y:S01]  /*4630*/  IMAD R12, R40, R9, RZ ;  /* 0x00000009280c7224 */ /* 0x000fe200078e02ff */
[C---:B------:R-:W-:Y:S01]  /*4640*/  ISETP.GE.AND P0, PT, R8.reuse, R0, PT ;  /* 0x000000000800720c */ /* 0x040fe20003f06270 */
[----:B------:R-:W-:Y:S03]  /*4650*/  IMAD.HI.U32 R0, R8, R4, RZ ;  /* 0x0000000408007227 */ /* 0x000fe600078e00ff */
[----:B------:R-:W-:Y:S02]  /*4660*/  ISETP.GE.OR P0, PT, R2, R12, P0 ;  /* 0x0000000c0200720c */ /* 0x000fe40000706670 */
[-C--:B------:R-:W-:Y:S04]  /*4670*/  SHF.R.U32.HI R0, RZ, R5.reuse, R0 ;  /* 0x00000005ff007219 */ /* 0x080fe80000011600 */
[----:B------:R-:W-:Y:S05]  /*4680*/  SEL R13, R8, R0, !P2 ;  /* 0x00000000080d7207 */ /* 0x000fea0005000000 */
[----:B------:R-:W-:Y:S02]  /*4690*/  IMAD.MOV R12, RZ, RZ, -R13 ;  /* 0x000000ffff0c7224 */ /* 0x000fe400078e0a0d */
[----:B------:R-:W-:Y:S04]  /*46a0*/  @!P0 IMAD.HI.U32 R0, R2, R4, RZ ;  /* 0x0000000402008227 */ /* 0x000fe800078e00ff */
[----:B------:R-:W-:Y:S01]  /*46b0*/  IMAD R12, R40, R12, R8 ;  /* 0x0000000c280c7224 */ /* 0x000fe200078e0208 */
[----:B------:R-:W-:Y:S04]  /*46c0*/  @!P0 SHF.R.U32.HI R0, RZ, R5, R0 ;  /* 0x00000005ff008219 */ /* 0x000fe80000011600 */
[----:B------:R-:W-:Y:S04]  /*46d0*/  @!P0 SEL R0, R2, R0, !P2 ;  /* 0x0000000002008207 */ /* 0x000fe80005000000 */
[----:B------:R-:W-:Y:S01]  /*46e0*/  @!P0 IADD3 R13, PT, PT, R13, -R0, RZ ;  /* 0x800000000d0d8210 */ /* 0x000fe20007ffe0ff */
[----:B------:R-:W-:Y:S01]  /*46f0*/  @!P0 IMAD R0, R9, R12, R0 ;  /* 0x0000000c09008224 */ /* 0x000fe200078e0200 */
[----:B------:R-:W-:Y:S01]  /*4700*/  IADD3 R9, PT, PT, -R8, RZ, RZ ;  /* 0x000000ff08097210 */ /* 0x000fe20007ffe1ff */
[--C-:B------:R-:W-:Y:S02]  /*4710*/  IMAD.MOV R12, RZ, RZ, -R2.reuse ;  /* 0x000000ffff0c7224 */ /* 0x100fe400078e0a02 */
[----:B------:R-:W-:Y:S02]  /*4720*/  @!P0 IMAD R8, R13, R40, R2 ;  /* 0x000000280d088224 */ /* 0x000fe400078e0202 */
[----:B------:R-:W-:Y:S02]  /*4730*/  @!P0 IMAD.MOV.U32 R2, RZ, RZ, R0 ;  /* 0x000000ffff028224 */ /* 0x000fe400078e0000 */
[----:B------:R-:W-:Y:S02]  /*4740*/  IMAD R11, R3, R12, R11 ;  /* 0x0000000c030b7224 */ /* 0x000fe400078e020b */
[----:B------:R-:W-:Y:S02]  /*4750*/  IMAD R10, R6, R9, R10 ;  /* 0x00000009060a7224 */ /* 0x000fe400078e020a */
[----:B------:R-:W-:Y:S02]  /*4760*/  IMAD R11, R2, R3, R11 ;  /* 0x00000003020b7224 */ /* 0x000fe400078e020b */
[----:B------:R-:W-:Y:S02]  /*4770*/  IMAD R10, R8, R6, R10 ;  /* 0x00000006080a7224 */ /* 0x000fe400078e020a */
.L_x_79:
[----:B------:R-:W-:Y:S05]  /*4780*/  BRA.U UP0, `(.L_x_80) ;  /* 0x0000000100107547 */ /* 0x000fea000b800000 */
[----:B------:R-:W-:Y:S04]  /*4790*/  MOV R2, UR15 ;  /* 0x0000000f00027c02 */ /* 0x000fe80008000f00 */
[----:B------:R-:W-:Y:S04]  /*47a0*/  SHF.L.U32 R2, R2, 0x1f, RZ ;  /* 0x0000001f02027819 */ /* 0x000fe800000006ff */
[----:B------:R-:W1:Y:S02]  /*47b0*/  SYNCS.PHASECHK.TRANS64.TRYWAIT P0, [UR4+0x98], R2 ;  /* 0x00009802ff0075a7 */ /* 0x000e640008001104 */
[----:B-1----:R-:W-:Y:S05]  /*47c0*/  @!P0 BRA `(.L_x_81) ;  /* 0x0000005000cc8947 */ /* 0x002fea0003800000 */
.L_x_80:
[----:B------:R-:W-:Y:S05]  /*47d0*/  @!P5 BRA `(.L_x_82) ;  /* 0x00000000002cd947 */ /* 0x000fea0003800000 */
[----:B------:R-:W-:Y:S01]  /*47e0*/  ISETP.NE.U32.AND P0, PT, R14, RZ, PT ;  /* 0x000000ff0e00720c */ /* 0x000fe20003f05070 */
[----:B------:R-:W-:Y:S03]  /*47f0*/  IMAD.MOV.U32 R88, RZ, RZ, 0x1 ;  /* 0x00000001ff587424 */ /* 0x000fe600078e00ff */
[----:B------:R-:W-:Y:S11]  /*4800*/  ISETP.NE.AND.EX P0, PT, R15, RZ, PT, P0 ;  /* 0x000000ff0f00720c */ /* 0x000ff60003f05300 */
[----:B------:R-:W-:Y:S02]  /*4810*/  @!UPT UIADD3 URZ, UPT, UPT, URZ, URZ, URZ ;  /* 0x000000fffffff290 */ /* 0x000fe4000fffe0ff */
[----:B------:R-:W2:Y:S01]  /*4820*/  @P0 LDC.64 R8, c[0x0][0xc88] ;  /* 0x00032200ff080b82 */ /* 0x000ea20000000a00 */
[----:B-1----:R-:W-:Y:S04]  /*4830*/  @P0 IMAD R0, R16, UR36, RZ ;  /* 0x0000002410000c24 */ /* 0x002fe8000f8e02ff */
[----:B--2---:R-:W-:Y:S04]  /*4840*/  @P0 IMAD.WIDE R8, R0, 0x4, R8 ;  /* 0x0000000400080825 */ /* 0x004fe800078e0208 */
[----:B------:R-:W-:Y:S01]  /*4850*/  HFMA2 R0, -RZ, RZ, 0, 5.9604644775390625e-08 ;  /* 0x00000001ff007431 */ /* 0x000fe200000001ff */
[----:B-----5:R2:W5:Y:S04]  /*4860*/  @P0 LDG.E R49, desc[UR46][R8.64] ;  /* 0x0000002e08310981 */ /* 0x020568000c1e1900 */
[----:B------:R-:W-:Y:S01]  /*4870*/  @!P0 PRMT R88, R0, 0x7610, R88 ;  /* 0x0000761000588816 */ /* 0x000fe20000000058 */
[----:B--2---:R-:W3:Y:S06]  /*4880*/  @!P0 LDC R49, c[0x0][0xc80] ;  /* 0x00032000ff318b82 */ /* 0x004eec0000000800 */
.L_x_82:
[----:B---3-5:R-:W-:Y:S01]  /*4890*/  @!P4 FSETP.EQ.AND P0, PT, R49, RZ, PT ;  /* 0x000000ff3100c20b */ /* 0x028fe20003f02000 */
[----:B------:R-:W-:Y:S01]  /*48a0*/  @!UPT UIADD3 URZ, UPT, UPT, URZ, URZ, URZ ;  /* 0x000000fffffff290 */ /* 0x000fe2000fffe0ff */
[----:B------:R-:W-:Y:S11]  /*48b0*/  @!P4 BRA `(.L_x_83) ;  /* 0x000000000018c947 */ /* 0x000ff60003800000 */
[----:B------:R-:W-:Y:S02]  /*48c0*/  LOP3.LUT P2, RZ, R88, 0xff, RZ, 0xc0, !PT ;  /* 0x000000ff58ff7812 */ /* 0x000fe4000784c0ff */
[----:B------:R-:W-:Y:S04]  /*48d0*/  ISETP.NE.U32.AND P0, PT, R14, RZ, PT ;  /* 0x000000ff0e00720c */ /* 0x000fe80003f05070 */
[----:B------:R-:W-:Y:S04]  /*48e0*/  ISETP.NE.AND.EX P0, PT, R15, RZ, PT, P0 ;  /* 0x000000ff0f00720c */ /* 0x000fe80003f05300 */
[----:B------:R-:W-:Y:S03]  /*48f0*/  PLOP3.LUT P0, PT, P0, PT, PT, 0x8, 0x80 ;  /* 0x000000000080781c */ /* 0x000fe6000070e170 */
[----:B------:R-:W-:Y:S11]  /*4900*/  @P2 FSETP.EQ.AND P0, PT, R49, RZ, PT ;  /* 0x000000ff3100220b */ /* 0x000ff60003f02000 */
[----:B------:R-:W-:Y:S02]  /*4910*/  @!UPT UIADD3 URZ, UPT, UPT, URZ, URZ, URZ ;  /* 0x000000fffffff290 */ /* 0x000fe4000fffe0ff */
.L_x_83:
[----:B------:R-:W2:Y:S01]  /*4920*/  SYNCS.PHASECHK.TRANS64.TRYWAIT P2, [UR4+0x70], R28 ;  /* 0x0000701cff0075a7 */ /* 0x000ea20008041104 */
[----:B------:R-:W-:Y:S04]  /*4930*/  ELECT P4, URZ, PT ;  /* 0x0000000000ff782f */ /* 0x000fe80003880000 */
[----:B------:R-:W-:Y:S11]  /*4940*/  PLOP3.LUT P4, PT, P0, P4, PT, 0xf2, 0x2f ;  /* 0x00000000002f781c */ /* 0x000ff60000789e72 */
[----:B------:R-:W-:Y:S02]  /*4950*/  @!UPT UIADD3 URZ, UPT, UPT, URZ, URZ, URZ ;  /* 0x000000fffffff290 */ /* 0x000fe4000fffe0ff */
[----:B------:R-:W-:Y:S05]  /*4960*/  @!P4 IADD3 R8, P0, PT, R34, 0x980, RZ ;  /* 0x000009802208c810 */ /* 0x000fea0007f1e0ff */
[----:B-1----:R-:W-:Y:S01]  /*4970*/  @!P4 IMAD.X R2, RZ, RZ, R35, P0 ;  /* 0x000000ffff02c224 */ /* 0x002fe200000e0623 */
[----:B--2---:R-:W-:Y:S07]  /*4980*/  @!P2 BRA `(.L_x_84) ;  /* 0x000000500074a947 */ /* 0x004fee0003800000 */
.L_x_169:
[----:B------:R-:W-:Y:S01]  /*4990*/  @!P4 R2UR UR6, R2 ;  /* 0x000000000206c2ca */ /* 0x000fe200000e0000 */
[----:B------:R-:W-:Y:S01]  /*49a0*/  VOTEU.ALL UP0, P4 ;  /* 0x0000000000ff7886 */ /* 0x000fe20002000000 */
[----:B------:R-:W-:Y:S01]  /*49b0*/  @!P4 R2UR UR7, R8 ;  /* 0x000000000807c2ca */ /* 0x000fe200000e0000 */
[----:B-1----:R-:W-:Y:S01]  /*49c0*/  @!P4 IMAD.MOV.U32 R0, RZ, RZ, 0x2000 ;  /* 0x00002000ff00c424 */ /* 0x002fe200078e00ff */
[----:B------:R-:W-:Y:S01]  /*49d0*/  UMOV UR10, 0x0 ;  /* 0x00000000000a7882 */ /* 0x000fe20000000000 */
[----:B------:R-:W-:Y:S01]  /*49e0*/  UMOV UR11, 0x10000000 ;  /* 0x10000000000b7882 */ /* 0x000fe20000000000 */
[----:B------:R-:W-:Y:S01]  /*49f0*/  @!UP0 UIADD3 UR32, UPT, UPT, UR4, 0x200, URZ ;  /* 0x0000020004208890 */ /* 0x000fe2000fffe0ff */
[----:B------:R-:W-:Y:S06]  /*4a00*/  VOTEU.ALL UP0, P4 ;  /* 0x0000000000ff7886 */ /* 0x000fec0002000000 */
[----:B------:R-:W-:Y:S01]  /*4a10*/  IMAD.U32 R9, RZ, RZ, UR6 ;  /* 0x00000006ff097e24 */ /* 0x000fe2000f8e00ff */
[----:B------:R-:W-:Y:S01]  /*4a20*/  UPRMT UR6, UR37, 0x654, UR33 ;  /* 0x0000065425067896 */ /* 0x000fe20008000021 */
[----:B------:R-:W-:Y:S03]  /*4a30*/  IMAD.U32 R8, RZ, RZ, UR7 ;  /* 0x00000007ff087e24 */ /* 0x000fe6000f8e00ff */
[----:B------:R-:W-:Y:S02]  /*4a40*/  @!P4 R2UR UR13, R9 ;  /* 0x00000000090dc2ca */ /* 0x000fe400000e0000 */
[----:B------:R-:W-:Y:S02]  /*4a50*/  @!P4 R2UR UR12, R8 ;  /* 0x00000000080cc2ca */ /* 0x000fe400000e0000 */
[----:B------:R-:W-:Y:S05]  /*4a60*/  @!P4 IADD3 R8, P0, PT, R34, 0x980, RZ ;  /* 0x000009802208c810 */ /* 0x000fea0007f1e0ff */
[----:B------:R-:W-:Y:S06]  /*4a70*/  @!P4 IMAD.X R2, RZ, RZ, R35, P0 ;  /* 0x000000ffff02c224 */ /* 0x000fec00000e0623 */
[----:B------:R1:W-:Y:S01]  /*4a80*/  @!UP0 UTMALDG.3D [UR32], [UR12], desc[UR10] ;  /* 0x00000a200c0085b4 */ /* 0x0003e20008011000 */
[----:B------:R1:W-:Y:S01]  /*4a90*/  @!P4 SYNCS.ARRIVE.TRANS64.RED.A0TR RZ, [UR4+0x50], R0 ;  /* 0x00005000ffffc9a7 */ /* 0x0003e20008300404 */
[----:B------:R-:W-:Y:S01]  /*4aa0*/  SYNCS.ARRIVE.TRANS64.RED.A1T0 RZ, [UR6], RZ ;  /* 0x000000ffffff79a7 */ /* 0x000fe20008100406 */
[----:B------:R-:W2:Y:S02]  /*4ab0*/  SYNCS.PHASECHK.TRANS64.TRYWAIT P2, [UR4+0x78], R28 ;  /* 0x0000781cff0075a7 */ /* 0x000ea40008041104 */
[----:B-12---:R-:W-:Y:S05]  /*4ac0*/  @!P2 BRA `(.L_x_85) ;  /* 0x00000050003ca947 */ /* 0x006fea0003800000 */
.L_x_171:
[----:B------:R-:W-:Y:S01]  /*4ad0*/  @!P4 R2UR UR6, R2 ;  /* 0x000000000206c2ca */ /* 0x000fe200000e0000 */
[----:B------:R-:W-:Y:S01]  /*4ae0*/  VOTEU.ALL UP0, P4 ;  /* 0x0000000000ff7886 */ /* 0x000fe20002000000 */
[----:B------:R-:W-:Y:S01]  /*4af0*/  @!P4 R2UR UR7, R8 ;  /* 0x000000000807c2ca */ /* 0x000fe200000e0000 */
[----:B-1----:R-:W-:Y:S01]  /*4b00*/  @!P4 IMAD.MOV.U32 R0, RZ, RZ, 0x2000 ;  /* 0x00002000ff00c424 */ /* 0x002fe200078e00ff */
[----:B------:R-:W-:Y:S01]  /*4b10*/  UMOV UR10, 0x0 ;  /* 0x00000000000a7882 */ /* 0x000fe20000000000 */
[----:B------:R-:W-:Y:S01]  /*4b20*/  UMOV UR11, 0x10000000 ;  /* 0x10000000000b7882 */ /* 0x000fe20000000000 */
[----:B------:R-:W-:Y:S02]  /*4b30*/  @!UP0 UIADD3 UR18, UPT, UPT, UR34, 0x20, URZ ;  /* 0x0000002022128890 */ /* 0x000fe4000fffe0ff */
[----:B------:R-:W-:Y:S01]  /*4b40*/  @!UP0 UIADD3 UR16, UPT, UPT, UR4, 0x2200, URZ ;  /* 0x0000220004108890 */ /* 0x000fe2000fffe0ff */
[----:B------:R-:W-:Y:S01]  /*4b50*/  VOTEU.ALL UP0, P4 ;  /* 0x0000000000ff7886 */ /* 0x000fe20002000000 */
[----:B------:R-:W-:Y:S01]  /*4b60*/  UMOV UR19, UR35 ;  /* 0x0000002300137c82 */ /* 0x000fe20008000000 */
[----:B------:R-:W-:Y:S02]  /*4b70*/  UMOV UR20, UR36 ;  /* 0x0000002400147c82 */ /* 0x000fe40008000000 */
        /* <DEDUP_REMOVED lines=12> */
.L_x_173:
[----:B------:R-:W2:Y:S01]  /*4c40*/  LDC.64 R12, c[0x0][0xf18] ;  /* 0x0003c600ff0c7b82 */ /* 0x000ea20000000a00 */
[----:B------:R-:W-:Y:S01]  /*4c50*/  @!P4 R2UR UR6, R2 ;  /* 0x000000000206c2ca */ /* 0x000fe200000e0000 */
[----:B------:R-:W-:Y:S01]  /*4c60*/  VOTEU.ALL UP0, P4 ;  /* 0x0000000000ff7886 */ /* 0x000fe20002000000 */
[----:B------:R-:W-:Y:S01]  /*4c70*/  @!P4 R2UR UR7, R8 ;  /* 0x000000000807c2ca */ /* 0x000fe200000e0000 */
[----:B-1----:R-:W-:Y:S01]  /*4c80*/  @!P4 IMAD.MOV.U32 R0, RZ, RZ, 0x2000 ;  /* 0x00002000ff00c424 */ /* 0x002fe200078e00ff */
[----:B------:R-:W-:Y:S03]  /*4c90*/  UMOV UR18, 0x0 ;  /* 0x0000000000127882 */ /* 0x000fe60000000000 */
[----:B------:R-:W1:Y:S01]  /*4ca0*/  @!P1 LDC R2, c[0x0][0xf0c] ;  /* 0x0003c300ff029b82 */ /* 0x000e620000000800 */
[----:B------:R-:W-:Y:S01]  /*4cb0*/  @!UP0 UIADD3 UR10, UPT, UPT, UR34, 0x40, URZ ;  /* 0x00000040220a8890 */ /* 0x000fe2000fffe0ff */
[----:B------:R-:W-:Y:S01]  /*4cc0*/  @P3 SHF.R.U32.HI R29, RZ, 0x10, R21 ;  /* 0x00000010ff1d3819 */ /* 0x000fe20000011615 */
[----:B------:R-:W-:Y:S01]  /*4cd0*/  @!UP0 UIADD3 UR8, UPT, UPT, UR4, 0x4200, URZ ;  /* 0x0000420004088890 */ /* 0x000fe2000fffe0ff */
[----:B------:R-:W-:Y:S01]  /*4ce0*/  VIADD R31, R31, 0x1 ;  /* 0x000000011f1f7836 */ /* 0x000fe20000000000 */
[----:B------:R-:W-:Y:S01]  /*4cf0*/  VOTEU.ALL UP0, P4 ;  /* 0x0000000000ff7886 */ /* 0x000fe20002000000 */
[----:B------:R-:W-:Y:S01]  /*4d00*/  UMOV UR19, 0x10000000 ;  /* 0x1000000000137882 */ /* 0x000fe20000000000 */
[----:B------:R-:W-:Y:S01]  /*4d10*/  UMOV UR11, UR35 ;  /* 0x00000023000b7c82 */ /* 0x000fe20008000000 */
[----:B------:R-:W-:Y:S01]  /*4d20*/  IMAD.U32 R9, RZ, RZ, UR6 ;  /* 0x00000006ff097e24 */ /* 0x000fe2000f8e00ff */
[----:B------:R-:W-:Y:S01]  /*4d30*/  UMOV UR12, UR36 ;  /* 0x00000024000c7c82 */ /* 0x000fe20008000000 */
[----:B------:R-:W-:Y:S01]  /*4d40*/  IMAD.U32 R8, RZ, RZ, UR7 ;  /* 0x00000007ff087e24 */ /* 0x000fe2000f8e00ff */
[----:B------:R-:W-:Y:S02]  /*4d50*/  UPRMT UR6, UR37, 0x654, UR9 ;  /* 0x0000065425067896 */ /* 0x000fe40008000009 */
[----:B------:R-:W-:Y:S02]  /*4d60*/  @!P4 R2UR UR21, R9 ;  /* 0x000000000915c2ca */ /* 0x000fe400000e0000 */
[----:B------:R-:W-:Y:S02]  /*4d70*/  @!P4 R2UR UR20, R8 ;  /* 0x000000000814c2ca */ /* 0x000fe400000e0000 */
[----:B------:R-:W3:Y:S11]  /*4d80*/  LDC.64 R8, c[0x0][0xf10] ;  /* 0x0003c400ff087b82 */ /* 0x000ef60000000a00 */
[----:B------:R4:W-:Y:S01]  /*4d90*/  @!UP0 UTMALDG.3D [UR8], [UR20], desc[UR18] ;  /* 0x00001208140085b4 */ /* 0x0009e20008011000 */
[----:B------:R5:W-:Y:S01]  /*4da0*/  @!P4 SYNCS.ARRIVE.TRANS64.RED.A0TR RZ, [UR4+0x60], R0 ;  /* 0x00006000ffffc9a7 */ /* 0x000be20008300404 */
[C---:B---3--:R-:W-:Y:S01]  /*4db0*/  @!P1 IMAD.HI.U32 R8, R11.reuse, R8, RZ ;  /* 0x000000080b089227 */ /* 0x048fe200078e00ff */
[----:B--2---:R-:W-:Y:S02]  /*4dc0*/  @!P1 ISETP.NE.AND P0, PT, R12, 0x1, PT ;  /* 0x000000010c00980c */ /* 0x004fe40003f05270 */
[----:B-1----:R-:W-:Y:S01]  /*4dd0*/  @!P1 ISETP.NE.AND P2, PT, R2, 0x1, PT ;  /* 0x000000010200980c */ /* 0x002fe20003f45270 */
[----:B------:R-:W-:Y:S01]  /*4de0*/  SYNCS.ARRIVE.TRANS64.RED.A1T0 RZ, [UR6], RZ ;  /* 0x000000ffffff79a7 */ /* 0x000fe20008100406 */
[C---:B------:R-:W-:Y:S01]  /*4df0*/  @!P1 IMAD.HI.U32 R13, R10.reuse, R13, RZ ;  /* 0x0000000d0a0d9227 */ /* 0x040fe200078e00ff */
[----:B------:R-:W-:Y:S04]  /*4e00*/  @!P1 SHF.R.U32.HI R8, RZ, R9, R8 ;  /* 0x00000009ff089219 */ /* 0x000fe80000011608 */
[----:B------:R-:W-:Y:S01]  /*4e10*/  @!P1 SEL R8, R11, R8, !P2 ;  /* 0x000000080b089207 */ /* 0x000fe20005000000 */
[----:B------:R-:W1:Y:S01]  /*4e20*/  SYNCS.PHASECHK.TRANS64.TRYWAIT P5, [UR4+0x88], R28 ;  /* 0x0000881cff0075a7 */ /* 0x000e6200080a1104 */
[----:B-----5:R-:W2:Y:S02]  /*4e30*/  @!P1 LDC R0, c[0x0][0xf20] ;  /* 0x0003c800ff009b82 */ /* 0x020ea40000000800 */
[----:B--2---:R-:W-:Y:S04]  /*4e40*/  @!P1 SHF.R.U32.HI R0, RZ, R0, R13 ;  /* 0x00000000ff009219 */ /* 0x004fe8000001160d */
[----:B------:R-:W-:Y:S05]  /*4e50*/  @!P1 SEL R9, R10, R0, !P0 ;  /* 0x000000000a099207 */ /* 0x000fea0004000000 */
[----:B------:R-:W-:Y:S02]  /*4e60*/  @!P1 IMAD.IADD R0, R9, 0x1, -R8 ;  /* 0x0000000109009824 */ /* 0x000fe400078e0a08 */
[----:B------:R-:W-:Y:S02]  /*4e70*/  @!P1 IMAD.IADD R8, R8, 0x1, -R9 ;  /* 0x0000000108089824 */ /* 0x000fe400078e0a09 */
[----:B------:R-:W-:Y:S02]  /*4e80*/  @!P1 IMAD R11, R0, R2, R11 ;  /* 0x00000002000b9224 */ /* 0x000fe400078e020b */
[----:B------:R-:W-:Y:S01]  /*4e90*/  @!P1 IMAD R10, R8, R12, R10 ;  /* 0x0000000c080a9224 */ /* 0x000fe200078e020a */
[----:B-1--4-:R-:W-:Y:S06]  /*4ea0*/  @!P5 BRA `(.L_x_87) ;  /* 0x0000004c0074d947 */ /* 0x012fec0003800000 */
.L_x_175:
[----:B------:R-:W-:Y:S01]  /*4eb0*/  @!P4 IADD3 R2, P0, PT, R34, 0x980, RZ ;  /* 0x000009802202c810 */ /* 0x000fe20007f1e0ff */
[----:B------:R-:W-:Y:S01]  /*4ec0*/  VOTEU.ALL UP0, P4 ;  /* 0x0000000000ff7886 */ /* 0x000fe20002000000 */
[----:B------:R-:W-:Y:S01]  /*4ed0*/  UMOV UR10, 0x0 ;  /* 0x00000000000a7882 */ /* 0x000fe20000000000 */
[----:B------:R-:W-:Y:S01]  /*4ee0*/  UMOV UR11, 0x10000000 ;  /* 0x10000000000b7882 */ /* 0x000fe20000000000 */
[----:B------:R-:W-:Y:S01]  /*4ef0*/  @!P4 R2UR UR7, R2 ;  /* 0x000000000207c2ca */ /* 0x000fe200000e0000 */
[----:B-1----:R-:W-:Y:S01]  /*4f00*/  @!P4 IMAD.X R0, RZ, RZ, R35, P0 ;  /* 0x000000ffff00c224 */ /* 0x002fe200000e0623 */
[----:B------:R-:W-:Y:S01]  /*4f10*/  @!UP0 UIADD3 UR26, UPT, UPT, UR34, 0x60, URZ ;  /* 0x00000060221a8890 */ /* 0x000fe2000fffe0ff */
[----:B------:R-:W-:Y:S01]  /*4f20*/  IMAD.IADD R2, R10, 0x1, R86 ;  /* 0x000000010a027824 */ /* 0x000fe200078e0256 */
[----:B------:R-:W-:Y:S01]  /*4f30*/  @!UP0 UIADD3 UR24, UPT, UPT, UR4, 0x6200, URZ ;  /* 0x0000620004188890 */ /* 0x000fe2000fffe0ff */
[----:B------:R-:W-:Y:S01]  /*4f40*/  ISETP.NE.AND P0, PT, R31, 0x2, PT ;  /* 0x000000021f00780c */ /* 0x000fe20003f05270 */
[----:B------:R-:W-:Y:S01]  /*4f50*/  @!UP0 UIADD3 UR25, UPT, UPT, UR4, 0x68, URZ ;  /* 0x0000006804198890 */ /* 0x000fe2000fffe0ff */
[----:B------:R-:W-:Y:S01]  /*4f60*/  @!P4 R2UR UR6, R0 ;  /* 0x000000000006c2ca */ /* 0x000fe200000e0000 */
[----:B------:R-:W-:Y:S01]  /*4f70*/  VOTEU.ALL UP0, P4 ;  /* 0x0000000000ff7886 */ /* 0x000fe20002000000 */
[----:B------:R-:W-:Y:S01]  /*4f80*/  UMOV UR27, UR35 ;  /* 0x00000023001b7c82 */ /* 0x000fe20008000000 */
[----:B------:R-:W-:Y:S01]  /*4f90*/  UMOV UR28, UR36 ;  /* 0x00000024001c7c82 */ /* 0x000fe20008000000 */
[----:B------:R-:W-:Y:S01]  /*4fa0*/  IMAD.IADD R0, R11, 0x1, R87 ;  /* 0x000000010b007824 */ /* 0x000fe200078e0257 */
[----:B------:R-:W-:Y:S01]  /*4fb0*/  R2UR UR12, R2 ;  /* 0x00000000020c72ca */ /* 0x000fe200000e0000 */
[----:B------:R-:W-:Y:S01]  /*4fc0*/  IMAD.U32 R8, RZ, RZ, UR7 ;  /* 0x00000007ff087e24 */ /* 0x000fe2000f8e00ff */
[----:B------:R-:W-:Y:S02]  /*4fd0*/  @P3 R2UR UR36, R29 ;  /* 0x000000001d2432ca */ /* 0x000fe400000e0000 */
[----:B------:R-:W-:Y:S02]  /*4fe0*/  R2UR UR20, R0 ;  /* 0x00000000001472ca */ /* 0x000fe400000e0000 */
[----:B------:R-:W-:Y:S02]  /*4ff0*/  SEL R0, RZ, 0x1, P0 ;  /* 0x00000001ff007807 */ /* 0x000fe40000000000 */
[----:B------:R-:W-:Y:S01]  /*5000*/  IMAD.U32 R9, RZ, RZ, UR6 ;  /* 0x00000006ff097e24 */ /* 0x000fe2000f8e00ff */
[----:B------:R-:W-:Y:S02]  /*5010*/  @!P4 R2UR UR6, R8 ;  /* 0x000000000806c2ca */ /* 0x000fe400000e0000 */
[----:B------:R-:W-:Y:S02]  /*5020*/  LOP3.LUT R30, R30, R0, RZ, 0x3c, !PT ;  /* 0x000000001e1e7212 */ /* 0x000fe400078e3cff */
[----:B------:R-:W-:Y:S02]  /*5030*/  @!P4 R2UR UR7, R9 ;  /* 0x000000000907c2ca */ /* 0x000fe400000e0000 */
[----:B------:R-:W-:Y:S02]  /*5040*/  LOP3.LUT R32, R32, 0x1, RZ, 0x3c, !PT ;  /* 0x0000000120207812 */ /* 0x000fe400078e3cff */
[----:B------:R-:W-:Y:S09]  /*5050*/  SEL R31, R31, RZ, P0 ;  /* 0x000000ff1f1f7207 */ /* 0x000ff20000000000 */
[----:B------:R2:W-:Y:S01]  /*5060*/  @!UP0 UTMALDG.3D [UR24], [UR6], desc[UR10] ;  /* 0x00000a18060085b4 */ /* 0x0005e20008011000 */
[----:B------:R2:W-:Y:S01]  /*5070*/  @!P4 SYNCS.ARRIVE.TRANS64.RED.A0TR RZ, [UR4+0x68], R27 ;  /* 0x0000681bffffc9a7 */ /* 0x0005e20008300404 */
[----:B------:R-:W-:Y:S01]  /*5080*/  UPLOP3.LUT UP0, UPT, UPT, UPT, UPT, 0x80, 0x8 ;  /* 0x000000000008789c */ /* 0x000fe20003f0f070 */
[----:B------:R-:W-:Y:S01]  /*5090*/  SYNCS.ARRIVE.TRANS64.RED.A1T0 RZ, [UR5], RZ ;  /* 0x000000ffffff79a7 */ /* 0x000fe20008100405 */
[----:B------:R-:W-:Y:S09]  /*50a0*/  @P3 BRA `(.L_x_88) ;  /* 0xfffffff000a03947 */ /* 0x000ff2000383ffff */
[----:B------:R-:W-:-:S04]  /*50b0*/  SHF.L.U32 R2, R32, 0x1f, RZ ;  /* 0x0000001f20027819 */ /* 0x000fc800000006ff */
[----:B------:R-:W1:Y:S02]  /*50c0*/  SYNCS.PHASECHK.TRANS64.TRYWAIT P0, [UR4+0x70], R2 ;  /* 0x00007002ff0075a7 */ /* 0x000e640008001104 */
[----:B-1----:R-:W-:Y:S05]  /*50d0*/  @!P0 BRA `(.L_x_89) ;  /* 0x0000004c00008947 */ /* 0x002fea0003800000 */
.L_x_177:
[----:B------:R-:W3:Y:S02]  /*50e0*/  SYNCS.PHASECHK.TRANS64.TRYWAIT P0, [UR4+0x78], R2 ;  /* 0x00007802ff0075a7 */ /* 0x000ee40008001104 */
[----:B---3--:R-:W-:Y:S05]  /*50f0*/  @!P0 BRA `(.L_x_90) ;  /* 0x0000004c00108947 */ /* 0x008fea0003800000 */
.L_x_179:
[----:B------:R-:W3:Y:S02]  /*5100*/  SYNCS.PHASECHK.TRANS64.TRYWAIT P0, [UR4+0x80], R2 ;  /* 0x00008002ff0075a7 */ /* 0x000ee40008001104 */
[----:B---3--:R-:W-:Y:S05]  /*5110*/  @!P0 BRA `(.L_x_91) ;  /* 0x0000004c00208947 */ /* 0x008fea0003800000 */
.L_x_181:
[----:B-1----:R-:W-:-:S07]  /*5120*/  MOV R0, UR4 ;  /* 0x0000000400007c02 */ /* 0x002fce0008000f00 */
.L_x_92:
[----:B-1----:R-:W-:-:S04]  /*5130*/  SHF.L.U32 R2, R32, 0x1f, RZ ;  /* 0x0000001f20027819 */ /* 0x002fc800000006ff */
[----:B------:R1:W3:Y:S03]  /*5140*/  SYNCS.PHASECHK.TRANS64.TRYWAIT P0, [R0+URZ+0x88], R2 ;  /* 0x00008802000075a7 */ /* 0x0002e600080011ff */
[----:B---3--:R-:W-:Y:S05]  /*5150*/  @!P0 NANOSLEEP.SYNCS 0x989680 ;  /* 0x009896800000895d */ /* 0x008fea0003900000 */
[----:B------:R-:W3:Y:S02]  /*5160*/  @!P0 SYNCS.PHASECHK.TRANS64 P0, [R0+URZ+0x88], R2 ;  /* 0x00008802000085a7 */ /* 0x000ee400080010ff */
[----:B--23--:R-:W-:Y:S05]  /*5170*/  @P0 EXIT ;  /* 0x000000000000094d */ /* 0x00cfea0003800000 */
[----:B------:R-:W-:Y:S05]  /*5180*/  BRA `(.L_x_92) ;  /* 0xfffffffc00e87947 */ /* 0x000fea000383ffff */
.L_x_77:
[----:B------:R-:W-:-:S06]  /*5190*/  UISETP.GE.AND UP0, UPT, UR7, 0x4, UPT ;  /* 0x000000040700788c */ /* 0x000fcc000bf06270 */
[----:B------:R-:W-:-:S13]  /*51a0*/  PLOP3.LUT P0, PT, PT, PT, UP0, 0x80, 0x8 ;  /* 0x000000000008781c */ /* 0x000fda0003f0f008 */
[----:B------:R-:W-:Y:S05]  /*51b0*/  @!P0 EXIT ;  /* 0x000000000000894d */ /* 0x000fea0003800000 */
[----:B------:R-:W-:Y:S01]  /*51c0*/  BAR.SYNC.DEFER_BLOCKING 0x6, 0xa0 ;  /* 0x0182800000007b1d */ /* 0x000fe20000010000 */
[C---:B------:R-:W-:Y:S01]  /*51d0*/  IMAD.SHL.U32 R2, R101.reuse, 0x20, RZ ;  /* 0x0000002065027824 */ /* 0x040fe200078e00ff */
[C---:B------:R-:W-:Y:S01]  /*51e0*/  SHF.L.U32 R46, R101.reuse, 0x10, RZ ;  /* 0x00000010652e7819 */ /* 0x040fe200000006ff */
[C---:B------:R-:W-:Y:S01]  /*51f0*/  IMAD.SHL.U32 R100, R101.reuse, 0x4, RZ ;  /* 0x0000000465647824 */ /* 0x040fe200078e00ff */
[C---:B------:R-:W-:Y:S01]  /*5200*/  LOP3.LUT R102, R101.reuse, 0x60, RZ, 0xc0, !PT ;  /* 0x0000006065667812 */ /* 0x040fe200078ec0ff */
[----:B------:R-:W-:Y:S01]  /*5210*/  HFMA2 R97, -RZ, RZ, 0, 5.9604644775390625e-08 ;  /* 0x00000001ff617431 */ /* 0x000fe200000001ff */
[----:B------:R-:W-:Y:S02]  /*5220*/  UMOV UR48, 0x400 ;  /* 0x0000040000307882 */ /* 0x000fe40000000000 */
[----:B------:R-:W1:Y:S01]  /*5230*/  LDC R91, c[0x0][0x370] ;  /* 0x0000dc00ff5b7b82 */ /* 0x000e620000000800 */
[----:B------:R-:W-:Y:S01]  /*5240*/  ULEA UR48, UR37, UR48, 0x18 ;  /* 0x0000003025307291 */ /* 0x000fe2000f8ec0ff */
[----:B------:R-:W-:Y:S01]  /*5250*/  LOP3.LUT R3, R2, 0xc0, RZ, 0xc0, !PT ;  /* 0x000000c002037812 */ /* 0x000fe200078ec0ff */
[----:B------:R-:W-:Y:S01]  /*5260*/  HFMA2 R95, -RZ, RZ, 0, 0 ;  /* 0x00000000ff5f7431 */ /* 0x000fe200000001ff */
[----:B------:R-:W-:Y:S01]  /*5270*/  LOP3.LUT R99, R101, 0x2, RZ, 0xc0, !PT ;  /* 0x0000000265637812 */ /* 0x000fe200078ec0ff */
[----:B------:R-:W-:Y:S01]  /*5280*/  UIADD3 UR4, UPT, UPT, UR48, 0x200, URZ ;  /* 0x0000020030047890 */ /* 0x000fe2000fffe0ff */
[----:B------:R-:W-:Y:S01]  /*5290*/  LOP3.LUT R100, R3, 0x18, R100, 0xf8, !PT ;  /* 0x0000001803647812 */ /* 0x000fe200078ef864 */
[----:B------:R-:W-:Y:S01]  /*52a0*/  IMAD.MOV.U32 R45, RZ, RZ, RZ ;  /* 0x000000ffff2d7224 */ /* 0x000fe200078e00ff */
[----:B------:R-:W3:Y:S01]  /*52b0*/  LDC R42, c[0x0][0xf0c] ;  /* 0x0003c300ff2a7b82 */ /* 0x000ee20000000800 */
[----:B------:R-:W-:Y:S01]  /*52c0*/  LOP3.LUT R46, R46, 0x600000, RZ, 0xc0, !PT ;  /* 0x006000002e2e7812 */ /* 0x000fe200078ec0ff */
[----:B------:R-:W-:Y:S01]  /*52d0*/  IMAD.MOV.U32 R105, RZ, RZ, RZ ;  /* 0x000000ffff697224 */ /* 0x000fe200078e00ff */
[----:B------:R-:W-:Y:S01]  /*52e0*/  LOP3.LUT R100, R100, 0xf20, R2, 0xf8, !PT ;  /* 0x00000f2064647812 */ /* 0x000fe200078ef802 */
[----:B------:R-:W-:Y:S01]  /*52f0*/  IMAD.U32 R93, RZ, RZ, UR4 ;  /* 0x00000004ff5d7e24 */ /* 0x000fe2000f8e00ff */
[----:B------:R-:W-:Y:S01]  /*5300*/  LOP3.LUT R101, R101, 0x4, RZ, 0xc0, !PT ;  /* 0x0000000465657812 */ /* 0x000fe200078ec0ff */
[----:B------:R-:W4:Y:S01]  /*5310*/  LDCU.64 UR52, c[0x0][0x348] ;  /* 0x00006900ff3477ac */ /* 0x000f220008000a00 */
[----:B------:R-:W-:Y:S01]  /*5320*/  MOV R96, RZ ;  /* 0x000000ff00607202 */ /* 0x000fe20000000f00 */
[----:B------:R-:W1:Y:S01]  /*5330*/  LDC R89, c[0x0][0xf20] ;  /* 0x0003c800ff597b82 */ /* 0x000e620000000800 */
[----:B------:R-:W2:Y:S01]  /*5340*/  LDS R0, [UR48+0x130] ;  /* 0x00013030ff007984 */ /* 0x000ea20008000800 */
[----:B------:R-:W-:Y:S01]  /*5350*/  IMAD R100, R100, 0x2, R93 ;  /* 0x0000000264647824 */ /* 0x000fe200078e025d */
[----:B------:R-:W1:Y:S03]  /*5360*/  LDCU.64 UR38, c[0x0][0xc88] ;  /* 0x00019100ff2677ac */ /* 0x000e660008000a00 */
[--C-:B------:R-:W-:Y:S01]  /*5370*/  IMAD R99, R99, -0x10, R100.reuse ;  /* 0xfffffff063637824 */ /* 0x100fe200078e0264 */
[----:B------:R-:W1:Y:S01]  /*5380*/  LDCU.64 UR44, c[0x0][0xc90] ;  /* 0x00019200ff2c77ac */ /* 0x000e620008000a00 */
[----:B------:R-:W1:Y:S01]  /*5390*/  LDC R41, c[0x0][0xf30] ;  /* 0x0003cc00ff297b82 */ /* 0x000e620000000800 */
[----:B------:R-:W-:Y:S01]  /*53a0*/  IMAD R98, R101, -0x10, R100 ;  /* 0xfffffff065627824 */ /* 0x000fe200078e0264 */
[----:B------:R-:W-:Y:S01]  /*53b0*/  UMOV UR49, URZ ;  /* 0x000000ff00317c82 */ /* 0x000fe20008000000 */
[----:B------:R-:W-:-:S05]  /*53c0*/  UMOV UR51, URZ ;  /* 0x000000ff00337c82 */ /* 0x000fca0008000000 */
[----:B------:R-:W1:Y:S08]  /*53d0*/  LDC.64 R84, c[0x0][0xf10] ;  /* 0x0003c400ff547b82 */ /* 0x000e700000000a00 */
[----:B------:R-:W1:Y:S08]  /*53e0*/  LDC.64 R38, c[0x0][0xf18] ;  /* 0x0003c600ff267b82 */ /* 0x000e700000000a00 */
[----:B------:R-:W1:Y:S08]  /*53f0*/  LDC.64 R36, c[0x0][0xf28] ;  /* 0x0003ca00ff247b82 */ /* 0x000e700000000a00 */
[----:B------:R-:W1:Y:S01]  /*5400*/  LDC.64 R82, c[0x0][0xcb0] ;  /* 0x00032c00ff527b82 */ /* 0x000e620000000a00 */
[----:B--2---:R-:W-:-:S07]  /*5410*/  IMAD.IADD R46, R0, 0x1, R46 ;  /* 0x00000001002e7824 */ /* 0x004fce00078e022e */
[----:B------:R-:W2:Y:S08]  /*5420*/  LDC.64 R80, c[0x0][0xca8] ;  /* 0x00032a00ff507b82 */ /* 0x000eb00000000a00 */
[----:B---34-:R-:W1:Y:S02]  /*5430*/  LDC R90, c[0x0][0x374] ;  /* 0x0000dd00ff5a7b82 */ /* 0x018e640000000800 */
.L_x_136:
[----:B------:R-:W-:Y:S02]  /*5440*/  LEA R0, R105, UR48, 0x3 ;  /* 0x0000003069007c11 */ /* 0x000fe4000f8e18ff */
[----:B------:R-:W-:Y:S02]  /*5450*/  SHF.L.U32 R2, R95, 0x1f, RZ ;  /* 0x0000001f5f027819 */ /* 0x000fe400000006ff */
[----:B-1----:R-:W-:Y:S02]  /*5460*/  LEA R16, R105, UR48, 0x4 ;  /* 0x0000003069107c11 */ /* 0x002fe4000f8e20ff */
[----:B---3--:R-:W3:Y:S02]  /*5470*/  SYNCS.PHASECHK.TRANS64.TRYWAIT P0, [R0+URZ+0xa0], R2 ;  /* 0x0000a002000075a7 */ /* 0x008ee400080011ff */
[----:B---3--:R-:W-:Y:S05]  /*5480*/  @!P0 BRA `(.L_x_93) ;  /* 0x00000048005c8947 */ /* 0x008fea0003800000 */
.L_x_182:
[----:B------:R-:W4:Y:S01]  /*5490*/  LDC.64 R10, c[0x0][0xf10] ;  /* 0x0003c400ff0a7b82 */ /* 0x000f220000000a00 */
[----:B------:R-:W2:Y:S01]  /*54a0*/  LDS.128 R16, [R16+0x110] ;  /* 0x0001100010107984 */ /* 0x000ea20000000c00 */
[----:B-1----:R-:W-:Y:S01]  /*54b0*/  ISETP.NE.AND P1, PT, R41, 0x1, PT ;  /* 0x000000012900780c */ /* 0x002fe20003f25270 */
[----:B---3--:R-:W-:Y:S01]  /*54c0*/  VIADD R0, R0, 0xb0 ;  /* 0x000000b000007836 */ /* 0x008fe20000000000 */
[----:B------:R-:W-:Y:S04]  /*54d0*/  ISETP.GE.AND P0, PT, R40, 0x1, PT ;  /* 0x000000012800780c */ /* 0x000fe80003f06270 */
[----:B------:R-:W1:Y:S01]  /*54e0*/  LDC.64 R8, c[0x0][0xf18] ;  /* 0x0003c600ff087b82 */ /* 0x000e620000000a00 */
[----:B------:R-:W-:Y:S01]  /*54f0*/  PRMT R0, RZ, 0x654, R0 ;  /* 0x00000654ff007816 */ /* 0x000fe20000000000 */
[----:B------:R-:W-:Y:S01]  /*5500*/  @!PT LDS RZ, [RZ] ;  /* 0x00000000fffff984 */ /* 0x000fe20000000800 */
[----:B------:R-:W-:Y:S01]  /*5510*/  @!PT LDS RZ, [RZ] ;  /* 0x00000000fffff984 */ /* 0x000fe20000000800 */
[----:B------:R-:W-:Y:S01]  /*5520*/  @!PT LDS RZ, [RZ] ;  /* 0x00000000fffff984 */ /* 0x000fe20000000800 */
[----:B------:R-:W-:Y:S01]  /*5530*/  @!PT LDS RZ, [RZ] ;  /* 0x00000000fffff984 */ /* 0x000fe20000000800 */
[----:B------:R3:W-:Y:S06]  /*5540*/  MEMBAR.ALL.CTA ;  /* 0x0000000000007992 */ /* 0x0007ec0000008000 */
[----:B---3--:R-:W3:Y:S01]  /*5550*/  FENCE.VIEW.ASYNC.S ;  /* 0x00000000000073c6 */ /* 0x008ee20000000000 */
[----:B------:R-:W1:Y:S08]  /*5560*/  @!P1 LDC R12, c[0x0][0xf20] ;  /* 0x0003c800ff0c9b82 */ /* 0x000e700000000800 */
[----:B------:R-:W1:Y:S01]  /*5570*/  @!P1 LDC R7, c[0x0][0xf0c] ;  /* 0x0003c300ff079b82 */ /* 0x000e620000000800 */
[----:B---3--:R3:W-:Y:S01]  /*5580*/  SYNCS.ARRIVE.TRANS64.RED.A1T0 RZ, [R0+URZ], RZ ;  /* 0x000000ff00ff79a7 */ /* 0x0087e200081004ff */
[----:B--2---:R-:W-:Y:S04]  /*5590*/  LOP3.LUT P4, RZ, R18, 0x1, RZ, 0xc0, !PT ;  /* 0x0000000112ff7812 */ /* 0x004fe8000788c0ff */
[----:B------:R-:W-:Y:S09]  /*55a0*/  P2R R103, PR, RZ, 0x10 ;  /* 0x00000010ff677803 */ /* 0x000ff20000000000 */
[----:B------:R-:W-:Y:S02]  /*55b0*/  @P4 MOV R44, R16 ;  /* 0x00000010002c4202 */ /* 0x000fe40000000f00 */
[----:B------:R-:W-:Y:S01]  /*55c0*/  @P4 LOP3.LUT R43, R17, 0xffff, RZ, 0xc0, !PT ;  /* 0x0000ffff112b4812 */ /* 0x000fe200078ec0ff */
[----:B---34-:R-:W-:Y:S06]  /*55d0*/  @!P0 BRA `(.L_x_94) ;  /* 0x0000000000a48947 */ /* 0x018fec0003800000 */
[----:B------:R-:W-:Y:S01]  /*55e0*/  IMAD.HI.U32 R0, R90, R39, RZ ;  /* 0x000000275a007227 */ /* 0x000fe200078e00ff */
[----:B------:R-:W-:Y:S02]  /*55f0*/  ISETP.NE.AND P0, PT, R38, 0x1, PT ;  /* 0x000000012600780c */ /* 0x000fe40003f05270 */
[----:B------:R-:W-:Y:S01]  /*5600*/  ISETP.NE.AND P2, PT, R40, 0x1, PT ;  /* 0x000000012800780c */ /* 0x000fe20003f45270 */
[----:B------:R-:W-:Y:S01]  /*5610*/  IMAD.HI.U32 R4, R91, R84, RZ ;  /* 0x000000545b047227 */ /* 0x000fe200078e00ff */
[----:B------:R-:W-:Y:S02]  /*5620*/  SHF.R.U32.HI R0, RZ, R89, R0 ;  /* 0x00000059ff007219 */ /* 0x000fe40000011600 */
[----:B------:R-:W-:Y:S01]  /*5630*/  ISETP.NE.AND P3, PT, R42, 0x1, PT ;  /* 0x000000012a00780c */ /* 0x000fe20003f65270 */
[----:B------:R-:W-:Y:S01]  /*5640*/  IMAD.HI.U32 R6, R43, R39, RZ ;  /* 0x000000272b067227 */ /* 0x000fe200078e00ff */
[-C--:B------:R-:W-:Y:S02]  /*5650*/  SHF.R.U32.HI R4, RZ, R85.reuse, R4 ;  /* 0x00000055ff047219 */ /* 0x080fe40000011604 */
[----:B------:R-:W-:Y:S01]  /*5660*/  SEL R0, R90, R0, !P0 ;  /* 0x000000005a007207 */ /* 0x000fe20004000000 */
[----:B------:R-:W-:Y:S01]  /*5670*/  IMAD.HI.U32 R5, R44, R84, RZ ;  /* 0x000000542c057227 */ /* 0x000fe200078e00ff */
[----:B------:R-:W-:Y:S03]  /*5680*/  SEL R4, R91, R4, !P3 ;  /* 0x000000045b047207 */ /* 0x000fe60005800000 */
[-C--:B------:R-:W-:Y:S01]  /*5690*/  IMAD.HI.U32 R3, R0, R36.reuse, RZ ;  /* 0x0000002400037227 */ /* 0x080fe200078e00ff */
[----:B------:R-:W-:Y:S03]  /*56a0*/  SHF.R.U32.HI R5, RZ, R85, R5 ;  /* 0x00000055ff057219 */ /* 0x000fe60000011605 */
[----:B------:R-:W-:Y:S01]  /*56b0*/  IMAD.HI.U32 R2, R4, R36, RZ ;  /* 0x0000002404027227 */ /* 0x000fe200078e00ff */
[----:B------:R-:W-:Y:S02]  /*56c0*/  @P2 SHF.R.U32.HI R0, RZ, R37, R3 ;  /* 0x00000025ff002219 */ /* 0x000fe40000011603 */
[----:B------:R-:W-:Y:S02]  /*56d0*/  SHF.R.U32.HI R3, RZ, R89, R6 ;  /* 0x00000059ff037219 */ /* 0x000fe40000011606 */
[----:B------:R-:W-:Y:S01]  /*56e0*/  @P2 SHF.R.U32.HI R4, RZ, R37, R2 ;  /* 0x00000025ff042219 */ /* 0x000fe20000011602 */
[----:B------:R-:W-:Y:S01]  /*56f0*/  IMAD R0, R40, R0, RZ ;  /* 0x0000000028007224 */ /* 0x000fe200078e02ff */
[----:B------:R-:W-:Y:S02]  /*5700*/  SEL R3, R43, R3, !P0 ;  /* 0x000000032b037207 */ /* 0x000fe40004000000 */
[----:B------:R-:W-:Y:S01]  /*5710*/  SEL R2, R44, R5, !P3 ;  /* 0x000000052c027207 */ /* 0x000fe20005800000 */
[----:B------:R-:W-:Y:S01]  /*5720*/  IMAD R5, R40, R4, RZ ;  /* 0x0000000428057224 */ /* 0x000fe200078e02ff */
[C---:B------:R-:W-:Y:S01]  /*5730*/  ISETP.GE.AND P0, PT, R3.reuse, R0, PT ;  /* 0x000000000300720c */ /* 0x040fe20003f06270 */
[C---:B------:R-:W-:Y:S03]  /*5740*/  IMAD.HI.U32 R0, R3.reuse, R36, RZ ;  /* 0x0000002403007227 */ /* 0x040fe600078e00ff */
[C---:B------:R-:W-:Y:S02]  /*5750*/  ISETP.GE.OR P0, PT, R2.reuse, R5, P0 ;  /* 0x000000050200720c */ /* 0x040fe40000706670 */
[----:B------:R-:W-:Y:S04]  /*5760*/  SHF.R.U32.HI R0, RZ, R37, R0 ;  /* 0x00000025ff007219 */ /* 0x000fe80000011600 */
[C---:B------:R-:W-:Y:S05]  /*5770*/  SEL R6, R3.reuse, R0, !P2 ;  /* 0x0000000003067207 */ /* 0x040fea0005000000 */
        /* <DEDUP_REMOVED lines=14> */
[----:B------:R-:W-:Y:S07]  /*5860*/  IMAD R43, R3, R38, R43 ;  /* 0x00000026032b7224 */ /* 0x000fee00078e022b */
.L_x_94:
[----:B-1----:R-:W-:Y:S01]  /*5870*/  @!P1 IMAD.HI.U32 R2, R43, R9, RZ ;  /* 0x000000092b029227 */ /* 0x002fe200078e00ff */
[----:B------:R-:W-:Y:S01]  /*5880*/  @!P1 ISETP.NE.AND P0, PT, R8, 0x1, PT ;  /* 0x000000010800980c */ /* 0x000fe20003f05270 */
[----:B------:R-:W-:Y:S01]  /*5890*/  USHF.L.U32 UR42, UR20, 0x7, URZ ;  /* 0x00000007142a7899 */ /* 0x000fe200080006ff */
[----:B------:R-:W-:Y:S01]  /*58a0*/  @!P1 ISETP.NE.AND P2, PT, R7, 0x1, PT ;  /* 0x000000010700980c */ /* 0x000fe20003f45270 */
[C---:B------:R-:W-:Y:S01]  /*58b0*/  @!P1 IMAD.HI.U32 R0, R44.reuse, R10, RZ ;  /* 0x0000000a2c009227 */ /* 0x040fe200078e00ff */
[----:B------:R-:W-:Y:S01]  /*58c0*/  @!P1 SHF.R.U32.HI R2, RZ, R12, R2 ;  /* 0x0000000cff029219 */ /* 0x000fe20000011602 */
[----:B------:R-:W-:Y:S01]  /*58d0*/  USHF.L.U32 UR41, UR12, 0x7, URZ ;  /* 0x000000070c297899 */ /* 0x000fe200080006ff */
[----:B------:R-:W-:Y:S01]  /*58e0*/  @P4 SHF.R.U32.HI R94, RZ, 0x10, R17 ;  /* 0x00000010ff5e4819 */ /* 0x000fe20000011611 */
[----:B------:R-:W-:Y:S01]  /*58f0*/  VIADD R105, R105, 0x1 ;  /* 0x0000000169697836 */ /* 0x000fe20000000000 */
[----:B------:R-:W-:Y:S01]  /*5900*/  @!P1 SEL R2, R43, R2, !P0 ;  /* 0x000000022b029207 */ /* 0x000fe20004000000 */
[----:B------:R-:W-:Y:S01]  /*5910*/  BSSY.RECONVERGENT B6, `(.L_x_95) ;  /* 0x0000028000067945 */ /* 0x000fe20003800200 */
[----:B------:R-:W-:Y:S02]  /*5920*/  @!P1 SHF.R.U32.HI R0, RZ, R11, R0 ;  /* 0x0000000bff009219 */ /* 0x000fe40000011600 */
[----:B------:R-:W-:Y:S02]  /*5930*/  LOP3.LUT P0, RZ, R93, 0x1b0, RZ, 0xc0, !PT ;  /* 0x000001b05dff7812 */ /* 0x000fe4000780c0ff */
[----:B------:R-:W-:Y:S05]  /*5940*/  @!P1 SEL R3, R44, R0, !P2 ;  /* 0x000000002c039207 */ /* 0x000fea0005000000 */
[----:B------:R-:W-:Y:S02]  /*5950*/  @!P1 IMAD.IADD R0, R2, 0x1, -R3 ;  /* 0x0000000102009824 */ /* 0x000fe400078e0a03 */
[----:B------:R-:W-:Y:S02]  /*5960*/  @!P1 IMAD.IADD R2, R3, 0x1, -R2 ;  /* 0x0000000103029824 */ /* 0x000fe400078e0a02 */
[----:B------:R-:W-:Y:S02]  /*5970*/  @!P1 IMAD R44, R0, R7, R44 ;  /* 0x00000007002c9224 */ /* 0x000fe400078e022c */
[----:B------:R-:W-:Y:S01]  /*5980*/  @!P1 IMAD R43, R2, R8, R43 ;  /* 0x00000008022b9224 */ /* 0x000fe200078e022b */
[----:B------:R-:W-:Y:S06]  /*5990*/  @!P0 BRA `(.L_x_96) ;  /* 0x00000000007c8947 */ /* 0x000fec0003800000 */
[----:B------:R-:W1:Y:S01]  /*59a0*/  LDCU.64 UR8, c[0x4][0x80] ;  /* 0x01001000ff0877ac */ /* 0x000e620008000a00 */
[----:B------:R-:W-:Y:S01]  /*59b0*/  MOV R2, 0x0 ;  /* 0x0000000000027802 */ /* 0x000fe20000000f00 */
[----:B------:R-:W-:Y:S02]  /*59c0*/  HFMA2 R12, -RZ, RZ, 0, 5.9604644775390625e-08 ;  /* 0x00000001ff0c7431 */ /* 0x000fe400000001ff */
[----:B------:R-:W-:Y:S01]  /*59d0*/  IMAD.MOV.U32 R8, RZ, RZ, 0x70 ;  /* 0x00000070ff087424 */ /* 0x000fe200078e00ff */
[----:B------:R2:W3:Y:S01]  /*59e0*/  LDC.64 R14, c[0x4][R2] ;  /* 0x01000000020e7b82 */ /* 0x0004e20000000a00 */
[----:B------:R-:W4:Y:S01]  /*59f0*/  LDCU.64 UR6, c[0x4][0x88] ;  /* 0x01001100ff0677ac */ /* 0x000f220008000a00 */
[----:B------:R-:W-:Y:S01]  /*5a00*/  IMAD.MOV.U32 R13, RZ, RZ, RZ ;  /* 0x000000ffff0d7224 */ /* 0x000fe200078e00ff */
[----:B------:R-:W2:Y:S01]  /*5a10*/  LDCU.64 UR4, c[0x4][0x8] ;  /* 0x01000100ff0477ac */ /* 0x000ea20008000a00 */
[----:B-1----:R-:W-:Y:S01]  /*5a20*/  MOV R5, UR9 ;  /* 0x0000000900057c02 */ /* 0x002fe20008000f00 */
[----:B------:R-:W-:Y:S01]  /*5a30*/  IMAD.U32 R4, RZ, RZ, UR8 ;  /* 0x00000008ff047e24 */ /* 0x000fe2000f8e00ff */
[----:B----4-:R-:W-:Y:S01]  /*5a40*/  MOV R7, UR7 ;  /* 0x0000000700077c02 */ /* 0x010fe20008000f00 */
[----:B------:R-:W-:Y:S01]  /*5a50*/  IMAD.U32 R6, RZ, RZ, UR6 ;  /* 0x00000006ff067e24 */ /* 0x000fe2000f8e00ff */
[----:B--2---:R-:W-:Y:S01]  /*5a60*/  MOV R11, UR5 ;  /* 0x00000005000b7c02 */ /* 0x004fe20008000f00 */
[----:B------:R-:W-:Y:S02]  /*5a70*/  IMAD.U32 R10, RZ, RZ, UR4 ;  /* 0x00000004ff0a7e24 */ /* 0x000fe4000f8e00ff */
[----:B------:R-:W-:Y:S07]  /*5a80*/  LEPC R20, `(.L_x_97) ;  /* 0x000000001014794e */ /* 0x000fee0000000000 */
[----:B---3-5:R-:W-:Y:S05]  /*5a90*/  CALL.ABS.NOINC R14 ;  /* 0x000000000e007343 */ /* 0x028fea0003c00000 */
.L_x_97:
[----:B------:R-:W1:Y:S01]  /*5aa0*/  LDCU.64 UR8, c[0x4][0x80] ;  /* 0x01001000ff0877ac */ /* 0x000e620008000a00 */
[----:B------:R-:W2:Y:S01]  /*5ab0*/  LDC.64 R2, c[0x4][R2] ;  /* 0x0100000002027b82 */ /* 0x000ea20000000a00 */
[----:B------:R-:W-:Y:S02]  /*5ac0*/  HFMA2 R12, -RZ, RZ, 0, 5.9604644775390625e-08 ;  /* 0x00000001ff0c7431 */ /* 0x000fe400000001ff */
[----:B------:R-:W-:Y:S02]  /*5ad0*/  IMAD.MOV.U32 R8, RZ, RZ, 0x70 ;  /* 0x00000070ff087424 */ /* 0x000fe400078e00ff */
[----:B------:R-:W-:Y:S01]  /*5ae0*/  IMAD.MOV.U32 R13, RZ, RZ, RZ ;  /* 0x000000ffff0d7224 */ /* 0x000fe200078e00ff */
[----:B------:R-:W3:Y:S01]  /*5af0*/  LDCU.64 UR6, c[0x4][0x88] ;  /* 0x01001100ff0677ac */ /* 0x000ee20008000a00 */
[----:B------:R-:W4:Y:S01]  /*5b00*/  LDCU.64 UR4, c[0x4][0x8] ;  /* 0x01000100ff0477ac */ /* 0x000f220008000a00 */
[----:B-1----:R-:W-:Y:S02]  /*5b10*/  MOV R4, UR8 ;  /* 0x0000000800047c02 */ /* 0x002fe40008000f00 */
[----:B------:R-:W-:Y:S02]  /*5b20*/  MOV R5, UR9 ;  /* 0x0000000900057c02 */ /* 0x000fe40008000f00 */
[----:B---3--:R-:W-:Y:S01]  /*5b30*/  MOV R7, UR7 ;  /* 0x0000000700077c02 */ /* 0x008fe20008000f00 */
[----:B------:R-:W-:Y:S01]  /*5b40*/  IMAD.U32 R6, RZ, RZ, UR6 ;  /* 0x00000006ff067e24 */ /* 0x000fe2000f8e00ff */
[----:B----4-:R-:W-:Y:S01]  /*5b50*/  MOV R11, UR5 ;  /* 0x00000005000b7c02 */ /* 0x010fe20008000f00 */
[----:B------:R-:W-:Y:S02]  /*5b60*/  IMAD.U32 R10, RZ, RZ, UR4 ;  /* 0x00000004ff0a7e24 */ /* 0x000fe4000f8e00ff */
[----:B------:R-:W-:Y:S07]  /*5b70*/  LEPC R20, `(.L_x_96) ;  /* 0x000000001014794e */ /* 0x000fee0000000000 */
[----:B--2---:R-:W-:Y:S05]  /*5b80*/  CALL.ABS.NOINC R2 ;  /* 0x0000000002007343 */ /* 0x004fea0003c00000 */
.L_x_96:
[----:B------:R-:W-:Y:S05]  /*5b90*/  BSYNC.RECONVERGENT B6 ;  /* 0x0000000000067941 */ /* 0x000fea0003800200 */
.L_x_95:
[----:B------:R-:W-:Y:S01]  /*5ba0*/  ISETP.NE.U32.AND P4, PT, R82, RZ, PT ;  /* 0x000000ff5200720c */ /* 0x000fe20003f85070 */
[----:B------:R-:W-:Y:S01]  /*5bb0*/  UISETP.NE.AND UP2, UPT, UR50, URZ, UPT ;  /* 0x000000ff3200728c */ /* 0x000fe2000bf45270 */
[----:B------:R-:W-:Y:S01]  /*5bc0*/  ISETP.NE.U32.AND P2, PT, RZ, UR38, PT ;  /* 0x00000026ff007c0c */ /* 0x000fe2000bf45070 */
[----:B------:R-:W-:Y:S01]  /*5bd0*/  UISETP.NE.U32.AND UP1, UPT, UR44, URZ, UPT ;  /* 0x000000ff2c00728c */ /* 0x000fe2000bf25070 */
[----:B------:R-:W-:Y:S01]  /*5be0*/  ISETP.NE.AND.EX P4, PT, R83, RZ, PT, P4 ;  /* 0x000000ff5300720c */ /* 0x000fe20003f85340 */
[----:B------:R-:W-:Y:S01]  /*5bf0*/  UPLOP3.LUT UP0, UPT, UPT, UPT, UPT, 0x40, 0x4 ;  /* 0x000000000004789c */ /* 0x000fe20003f0e870 */
[----:B------:R-:W-:Y:S01]  /*5c00*/  ISETP.NE.AND.EX P2, PT, RZ, UR39, PT, P2 ;  /* 0x00000027ff007c0c */ /* 0x000fe2000bf45320 */
[----:B------:R-:W-:Y:S01]  /*5c10*/  UISETP.NE.AND.EX UP1, UPT, UR45, URZ, UPT, UP1 ;  /* 0x000000ff2d00728c */ /* 0x000fe2000bf25310 */
[----:B------:R-:W-:Y:S04]  /*5c20*/  PLOP3.LUT P1, PT, PT, PT, UP2, 0x80, 0x8 ;  /* 0x000000000008781c */ /* 0x000fe80003f2f028 */
[----:B------:R-:W-:Y:S06]  /*5c30*/  @UP2 UPLOP3.LUT UP0, UPT, UPT, UPT, UP1, 0x80, 0x8 ;  /* 0x000000000008289c */ /* 0x000fec0003f0f010 */
[----:B------:R-:W-:Y:S01]  /*5c40*/  PLOP3.LUT P0, PT, PT, PT, UP0, 0x80, 0x8 ;  /* 0x000000000008781c */ /* 0x000fe20003f0f008 */
[----:B------:R-:W-:Y:S01]  /*5c50*/  @!UPT UIADD3 URZ, UPT, UPT, URZ, URZ, URZ ;  /* 0x000000fffffff290 */ /* 0x000fe2000fffe0ff */
[----:B------:R-:W-:Y:S11]  /*5c60*/  BRA.U !UP1, `(.L_x_98) ;  /* 0x0000000109387547 */ /* 0x000ff6000b800000 */
[----:B------:R-:W-:Y:S01]  /*5c70*/  UISETP.NE.U32.AND UP0, UPT, UR38, URZ, UPT ;  /* 0x000000ff2600728c */ /* 0x000fe2000bf05070 */
[----:B------:R-:W-:Y:S02]  /*5c80*/  HFMA2 R0, -RZ, RZ, 0, 5.9604644775390625e-08 ;  /* 0x00000001ff007431 */ /* 0x000fe400000001ff */
[----:B------:R-:W-:Y:S01]  /*5c90*/  IMAD.MOV.U32 R88, RZ, RZ, 0x1 ;  /* 0x00000001ff587424 */ /* 0x000fe200078e00ff */
[----:B------:R-:W-:Y:S06]  /*5ca0*/  UISETP.NE.AND.EX UP0, UPT, UR39, URZ, UPT, UP0 ;  /* 0x000000ff2700728c */ /* 0x000fec000bf05300 */
[----:B------:R-:W-:Y:S05]  /*5cb0*/  PLOP3.LUT P3, PT, PT, PT, UP0, 0x80, 0x8 ;  /* 0x000000000008781c */ /* 0x000fea0003f6f008 */
[----:B------:R-:W1:Y:S01]  /*5cc0*/  @UP0 LDCU.64 UR6, c[0x0][0xc88] ;  /* 0x00019100ff0607ac */ /* 0x000e620008000a00 */
[----:B------:R-:W-:Y:S07]  /*5cd0*/  @UP0 UIMAD UR4, UR36, UR44, URZ ;  /* 0x0000002c240402a4 */ /* 0x000fee000f8e02ff */
[----:B------:R-:W-:Y:S01]  /*5ce0*/  @!P3 PRMT R88, R0, 0x7610, R88 ;  /* 0x000076100058b816 */ /* 0x000fe20000000058 */
[----:B-1----:R-:W-:Y:S03]  /*5cf0*/  @UP0 UIMAD.WIDE UR6, UR4, 0x4, UR6 ;  /* 0x00000004040608a5 */ /* 0x002fe6000f8e0206 */
[----:B------:R-:W1:Y:S03]  /*5d00*/  @!UP0 LDCU UR4, c[0x0][0xc80] ;  /* 0x00019000ff0487ac */ /* 0x000e660008000800 */
[----:B------:R-:W-:Y:S01]  /*5d10*/  IMAD.U32 R2, RZ, RZ, UR6 ;  /* 0x00000006ff027e24 */ /* 0x000fe2000f8e00ff */
[----:B------:R-:W-:Y:S05]  /*5d20*/  MOV R3, UR7 ;  /* 0x0000000700037c02 */ /* 0x000fea0008000f00 */
[----:B-----5:R2:W5:Y:S02]  /*5d30*/  @P3 LDG.E R49, desc[UR46][R2.64] ;  /* 0x0000002e02313981 */ /* 0x020564000c1e1900 */
[----:B-12---:R-:W-:Y:S02]  /*5d40*/  @!P3 IMAD.U32 R49, RZ, RZ, UR4 ;  /* 0x00000004ff31be24 */ /* 0x006fe4000f8e00ff */
.L_x_98:
[----:B------:R-:W-:Y:S05]  /*5d50*/  @!P4 BRA `(.L_x_99) ;  /* 0x000000000020c947 */ /* 0x000fea0003800000 */
[----:B------:R-:W-:Y:S04]  /*5d60*/  ISETP.NE.U32.AND P3, PT, R80, RZ, PT ;  /* 0x000000ff5000720c */ /* 0x000fe80003f65070 */
[----:B------:R-:W-:Y:S11]  /*5d70*/  ISETP.NE.AND.EX P3, PT, R81, RZ, PT, P3 ;  /* 0x000000ff5100720c */ /* 0x000ff60003f65330 */
[----:B------:R-:W-:Y:S02]  /*5d80*/  @!UPT UIADD3 URZ, UPT, UPT, URZ, URZ, URZ ;  /* 0x000000fffffff290 */ /* 0x000fe4000fffe0ff */
[----:B------:R-:W1:Y:S01]  /*5d90*/  @P3 LDC.64 R2, c[0x0][0xca8] ;  /* 0x00032a00ff023b82 */ /* 0x000e620000000a00 */
[----:B------:R-:W-:Y:S04]  /*5da0*/  @P3 IMAD R0, R82, UR36, RZ ;  /* 0x0000002452003c24 */ /* 0x000fe8000f8e02ff */
[----:B-1----:R-:W-:Y:S05]  /*5db0*/  @P3 IMAD.WIDE R2, R0, 0x4, R2 ;  /* 0x0000000400023825 */ /* 0x002fea00078e0202 */
[----:B-----5:R1:W5:Y:S02]  /*5dc0*/  @P3 LDG.E R47, desc[UR46][R2.64] ;  /* 0x0000002e022f3981 */ /* 0x020364000c1e1900 */
[----:B-1----:R-:W2:Y:S02]  /*5dd0*/  @!P3 LDC R47, c[0x0][0xca0] ;  /* 0x00032800ff2fbb82 */ /* 0x002ea40000000800 */
.L_x_99:
[----:B-----5:R-:W-:Y:S01]  /*5de0*/  FSETP.NEU.AND P3, PT, R49, RZ, PT ;  /* 0x000000ff3100720b */ /* 0x020fe20003f6d000 */
[----:B------:R-:W-:Y:S01]  /*5df0*/  BSSY B1, `(.L_x_100) ;  /* 0x0000039000017945 */ /* 0x000fe20003800000 */
[----:B------:R-:W-:Y:S01]  /*5e00*/  SEL R3, RZ, 0xffffffff, P2 ;  /* 0xffffffffff037807 */ /* 0x000fe20001000000 */
[----:B------:R-:W-:Y:S01]  /*5e10*/  IMAD.MOV.U32 R66, RZ, RZ, 0x1 ;  /* 0x00000001ff427424 */ /* 0x000fe200078e00ff */
[----:B------:R-:W-:Y:S01]  /*5e20*/  @P1 LOP3.LUT P2, RZ, R88, 0xff, RZ, 0xc0, !PT ;  /* 0x000000ff58ff1812 */ /* 0x000fe2000784c0ff */
[----:B------:R-:W-:Y:S01]  /*5e30*/  IMAD R48, R45, 0x80, R46 ;  /* 0x000000802d307824 */ /* 0x000fe200078e022e */
[----:B------:R-:W-:Y:S01]  /*5e40*/  @P1 SEL R0, RZ, 0xffffffff, P3 ;  /* 0xffffffffff001807 */ /* 0x000fe20001800000 */
[----:B------:R-:W-:Y:S01]  /*5e50*/  IMAD R106, R101, -0x10, R99 ;  /* 0xfffffff0656a7824 */ /* 0x000fe200078e0263 */
[----:B------:R-:W-:Y:S01]  /*5e60*/  LOP3.LUT R97, R97, 0x1, RZ, 0x3c, !PT ;  /* 0x0000000161617812 */ /* 0x000fe200078e3cff */
[----:B------:R-:W-:Y:S01]  /*5e70*/  IMAD.MOV.U32 R65, RZ, RZ, RZ ;  /* 0x000000ffff417224 */ /* 0x000fe200078e00ff */
[----:B------:R-:W-:Y:S02]  /*5e80*/  @P0 SEL R0, R3, R0, !P2 ;  /* 0x0000000003000207 */ /* 0x000fe40005000000 */
[----:B------:R-:W-:Y:S02]  /*5e90*/  CS2R R78, SRZ ;  /* 0x00000000004e7805 */ /* 0x000fe4000001ff00 */
[----:B------:R-:W-:Y:S02]  /*5ea0*/  LEA R64, R45, UR48, 0x3 ;  /* 0x000000302d407c11 */ /* 0x000fe4000f8e18ff */
[----:B------:R-:W-:Y:S02]  /*5eb0*/  CS2R R76, SRZ ;  /* 0x00000000004c7805 */ /* 0x000fe4000001ff00 */
[----:B------:R-:W-:Y:S02]  /*5ec0*/  @P1 LOP3.LUT R0, R0, 0x1, RZ, 0xc0, !PT ;  /* 0x0000000100001812 */ /* 0x000fe400078ec0ff */
[----:B------:R-:W-:Y:S02]  /*5ed0*/  CS2R R70, SRZ ;  /* 0x0000000000467805 */ /* 0x000fe4000001ff00 */
[----:B------:R-:W-:Y:S02]  /*5ee0*/  PLOP3.LUT P2, PT, PT, PT, UP1, 0x80, 0x8 ;  /* 0x000000000008781c */ /* 0x000fe40003f4f018 */
[----:B------:R-:W-:Y:S02]  /*5ef0*/  CS2R R68, SRZ ;  /* 0x0000000000447805 */ /* 0x000fe4000001ff00 */
[----:B------:R-:W-:Y:S02]  /*5f00*/  ISETP.NE.U32.OR P5, PT, R0, 0x1, !P1 ;  /* 0x000000010000780c */ /* 0x000fe40004fa5470 */
[----:B------:R-:W-:Y:S02]  /*5f10*/  CS2R R62, SRZ ;  /* 0x00000000003e7805 */ /* 0x000fe4000001ff00 */
[----:B------:R-:W-:Y:S02]  /*5f20*/  LOP3.LUT P4, R104, R88, 0xff, RZ, 0xc0, !PT ;  /* 0x000000ff58687812 */ /* 0x000fe4000788c0ff */
[----:B------:R-:W-:Y:S02]  /*5f30*/  CS2R R60, SRZ ;  /* 0x00000000003c7805 */ /* 0x000fe4000001ff00 */
[----:B------:R-:W-:Y:S02]  /*5f40*/  SEL R2, RZ, 0xffffffff, P3 ;  /* 0xffffffffff027807 */ /* 0x000fe40001800000 */
[----:B------:R-:W-:Y:S02]  /*5f50*/  CS2R R58, SRZ ;  /* 0x00000000003a7805 */ /* 0x000fe4000001ff00 */
[----:B------:R-:W-:Y:S02]  /*5f60*/  P2R R107, PR, RZ, 0x20 ;  /* 0x00000020ff6b7803 */ /* 0x000fe40000000000 */
[----:B------:R-:W-:Y:S02]  /*5f70*/  CS2R R56, SRZ ;  /* 0x0000000000387805 */ /* 0x000fe4000001ff00 */
[----:B------:R-:W-:Y:S02]  /*5f80*/  @P2 SEL R2, R3, R2, !P4 ;  /* 0x0000000203022207 */ /* 0x000fe40006000000 */
[----:B------:R-:W-:Y:S02]  /*5f90*/  @P5 SHF.L.U32 R0, R97, 0x1f, RZ ;  /* 0x0000001f61005819 */ /* 0x000fe400000006ff */
[----:B------:R-:W-:Y:S02]  /*5fa0*/  LOP3.LUT R2, R2, 0x1, RZ, 0xc0, !PT ;  /* 0x0000000102027812 */ /* 0x000fe400078ec0ff */
[----:B------:R1:W3:Y:S02]  /*5fb0*/  @P5 SYNCS.PHASECHK.TRANS64.TRYWAIT P1, [UR48+0x50], R0 ;  /* 0x00005000ff0055a7 */ /* 0x0002e40008021130 */
[----:B------:R-:W-:Y:S04]  /*5fc0*/  ISETP.NE.U32.AND P2, PT, R2, 0x1, PT ;  /* 0x000000010200780c */ /* 0x000fe80003f45070 */
[----:B------:R-:W-:Y:S02]  /*5fd0*/  P2R R67, PR, RZ, 0x4 ;  /* 0x00000004ff437803 */ /* 0x000fe40000000000 */
[----:B-1----:R-:W-:Y:S04]  /*5fe0*/  SHF.L.U32 R0, R96, 0x1f, RZ ;  /* 0x0000001f60007819 */ /* 0x002fe800000006ff */
[----:B------:R1:W4:Y:S01]  /*5ff0*/  SYNCS.PHASECHK.TRANS64.TRYWAIT P0, [R64+URZ+0xc0], R0 ;  /* 0x0000c000400075a7 */ /* 0x00032200080011ff */
[----:B---3--:R-:W-:Y:S01]  /*6000*/  @P5 SEL R66, RZ, 0x1, !P1 ;  /* 0x00000001ff425807 */ /* 0x008fe20004800000 */
[----:B-1----:R-:W-:Y:S06]  /*6010*/  @!P5 BRA `(.L_x_101) ;  /* 0x000000000058d947 */ /* 0x002fec0003800000 */
[----:B------:R-:W-:Y:S01]  /*6020*/  IMAD.MOV.U32 R79, RZ, RZ, RZ ;  /* 0x000000ffff4f7224 */ /* 0x000fe200078e00ff */
[----:B------:R-:W-:Y:S01]  /*6030*/  ISETP.NE.AND P1, PT, R66, RZ, PT ;  /* 0x000000ff4200720c */ /* 0x000fe20003f25270 */
[----:B------:R-:W-:Y:S01]  /*6040*/  BSSY B0, `(.L_x_102) ;  /* 0x000000c000007945 */ /* 0x000fe20003800000 */
[----:B------:R-:W-:Y:S02]  /*6050*/  CS2R R58, SRZ ;  /* 0x00000000003a7805 */ /* 0x000fe4000001ff00 */
[----:B------:R-:W-:Y:S02]  /*6060*/  CS2R R56, SRZ ;  /* 0x0000000000387805 */ /* 0x000fe4000001ff00 */
[----:B------:R-:W-:Y:S02]  /*6070*/  CS2R R62, SRZ ;  /* 0x00000000003e7805 */ /* 0x000fe4000001ff00 */
[----:B------:R-:W-:Y:S02]  /*6080*/  CS2R R60, SRZ ;  /* 0x00000000003c7805 */ /* 0x000fe4000001ff00 */
[----:B------:R-:W-:Y:S02]  /*6090*/  CS2R R70, SRZ ;  /* 0x0000000000467805 */ /* 0x000fe4000001ff00 */
[----:B------:R-:W-:Y:S02]  /*60a0*/  CS2R R68, SRZ ;  /* 0x0000000000447805 */ /* 0x000fe4000001ff00 */
[----:B------:R-:W-:Y:S01]  /*60b0*/  CS2R R76, SRZ ;  /* 0x00000000004c7805 */ /* 0x000fe2000001ff00 */
[----:B------:R-:W-:Y:S06]  /*60c0*/  @P1 BRA `(.L_x_103) ;  /* 0x00000000000c1947 */ /* 0x000fec0003800000 */
[----:B------:R-:W-:Y:S04]  /*60d0*/  SHF.L.U32 R3, R97, 0x1f, RZ ;  /* 0x0000001f61037819 */ /* 0x000fe800000006ff */
[----:B------:R-:W1:Y:S02]  /*60e0*/  SYNCS.PHASECHK.TRANS64.TRYWAIT P1, [UR48+0x50], R3 ;  /* 0x00005003ff0075a7 */ /* 0x000e640008021130 */
[----:B-1----:R-:W-:Y:S05]  /*60f0*/  @!P1 BRA `(.L_x_104) ;  /* 0x0000003c00549947 */ /* 0x002fea0003800000 */
.L_x_103:
[----:B------:R-:W-:Y:S05]  /*6100*/  BSYNC B0 ;  /* 0x0000000000007941 */ /* 0x000fea0003800000 */
.L_x_102:
[----:B------:R-:W-:Y:S01]  /*6110*/  ISETP.NE.AND P1, PT, R67, RZ, PT ;  /* 0x000000ff4300720c */ /* 0x000fe20003f25270 */
[----:B------:R-:W-:Y:S11]  /*6120*/  HFMA2 R65, -RZ, RZ, 0, 5.9604644775390625e-08 ;  /* 0x00000001ff417431 */ /* 0x000ff600000001ff */
[----:B------:R-:W-:Y:S01]  /*6130*/  @!UPT UIADD3 URZ, UPT, UPT, URZ, URZ, URZ ;  /* 0x000000fffffff290 */ /* 0x000fe2000fffe0ff */
[----:B------:R3:W1:Y:S04]  /*6140*/  @P1 LDS.128 R56, [R100] ;  /* 0x0000000064381984 */ /* 0x0006680000000c00 */
[----:B------:R3:W1:Y:S04]  /*6150*/  @P1 LDS.128 R60, [R99+0x10] ;  /* 0x00001000633c1984 */ /* 0x0006680000000c00 */
[----:B------:R3:W1:Y:S04]  /*6160*/  @P1 LDS.128 R68, [R98+0x20] ;  /* 0x0000200062441984 */ /* 0x0006680000000c00 */
[----:B------:R3:W1:Y:S02]  /*6170*/  @P1 LDS.128 R76, [R106+0x30] ;  /* 0x000030006a4c1984 */ /* 0x0006640000000c00 */
.L_x_101:
[----:B------:R-:W-:Y:S05]  /*6180*/  BSYNC B1 ;  /* 0x0000000000017941 */ /* 0x000fea0003800000 */
.L_x_100:
[----:B-1----:R-:W-:Y:S04]  /*6190*/  SHF.R.U32.HI R2, RZ, 0x15, R48 ;  /* 0x00000015ff027819 */ /* 0x002fe80000011630 */
[----:B------:R-:W-:Y:S01]  /*61a0*/  LOP3.LUT P1, RZ, R2, 0x3, R92, 0x48, !PT ;  /* 0x0000000302ff7812 */ /* 0x000fe2000782485c */
[----:B------:R-:W-:Y:S01]  /*61b0*/  @!UPT UIADD3 URZ, UPT, UPT, URZ, URZ, URZ ;  /* 0x000000fffffff290 */ /* 0x000fe2000fffe0ff */
[----:B----4-:R-:W-:Y:S11]  /*61c0*/  @P0 BRA `(.L_x_105) ;  /* 0x0000000000080947 */ /* 0x010ff60003800000 */
[----:B------:R-:W1:Y:S02]  /*61d0*/  SYNCS.PHASECHK.TRANS64.TRYWAIT P0, [R64+URZ+0xc0], R0 ;  /* 0x0000c000400075a7 */ /* 0x000e6400080011ff */
[----:B-1----:R-:W-:Y:S05]  /*61e0*/  @!P0 BRA `(.L_x_106) ;  /* 0x0000003c00308947 */ /* 0x002fea0003800000 */
.L_x_105:
[----:B------:R-:W-:Y:S05]  /*61f0*/  @!P1 BRA `(.L_x_107) ;  /* 0x0000000000409947 */ /* 0x000fea0003800000 */
[----:B------:R-:W4:Y:S01]  /*6200*/  LDCU.64 UR8, c[0x4][0x70] ;  /* 0x01000e00ff0877ac */ /* 0x000f220008000a00 */
[----:B------:R-:W-:Y:S01]  /*6210*/  MOV R3, 0x0 ;  /* 0x0000000000037802 */ /* 0x000fe20000000f00 */
[----:B------:R-:W-:Y:S02]  /*6220*/  HFMA2 R12, -RZ, RZ, 0, 5.9604644775390625e-08 ;  /* 0x00000001ff0c7431 */ /* 0x000fe400000001ff */
[----:B------:R-:W-:Y:S02]  /*6230*/  IMAD.MOV.U32 R8, RZ, RZ, 0x192 ;  /* 0x00000192ff087424 */ /* 0x000fe400078e00ff */
[----:B------:R-:W-:Y:S01]  /*6240*/  IMAD.MOV.U32 R13, RZ, RZ, RZ ;  /* 0x000000ffff0d7224 */ /* 0x000fe200078e00ff */
[----:B------:R-:W5:Y:S01]  /*6250*/  LDCU.64 UR6, c[0x4][0x78] ;  /* 0x01000f00ff0677ac */ /* 0x000f620008000a00 */
[----:B------:R-:W1:Y:S01]  /*6260*/  LDC.64 R2, c[0x4][R3] ;  /* 0x0100000003027b82 */ /* 0x000e620000000a00 */
[----:B------:R-:W2:Y:S01]  /*6270*/  LDCU.64 UR4, c[0x4][0x10] ;  /* 0x01000200ff0477ac */ /* 0x000ea20008000a00 */
[----:B----4-:R-:W-:Y:S01]  /*6280*/  MOV R5, UR9 ;  /* 0x0000000900057c02 */ /* 0x010fe20008000f00 */
[----:B------:R-:W-:Y:S01]  /*6290*/  IMAD.U32 R4, RZ, RZ, UR8 ;  /* 0x00000008ff047e24 */ /* 0x000fe2000f8e00ff */
[----:B-----5:R-:W-:Y:S01]  /*62a0*/  MOV R7, UR7 ;  /* 0x0000000700077c02 */ /* 0x020fe20008000f00 */
[----:B------:R-:W-:Y:S01]  /*62b0*/  IMAD.U32 R6, RZ, RZ, UR6 ;  /* 0x00000006ff067e24 */ /* 0x000fe2000f8e00ff */
[----:B--2---:R-:W-:Y:S01]  /*62c0*/  MOV R11, UR5 ;  /* 0x00000005000b7c02 */ /* 0x004fe20008000f00 */
[----:B------:R-:W-:Y:S02]  /*62d0*/  IMAD.U32 R10, RZ, RZ, UR4 ;  /* 0x00000004ff0a7e24 */ /* 0x000fe4000f8e00ff */
[----:B------:R-:W-:Y:S07]  /*62e0*/  LEPC R20, `(.L_x_107) ;  /* 0x000000001014794e */ /* 0x000fee0000000000 */
[----:B-1-3--:R-:W-:Y:S05]  /*62f0*/  CALL.ABS.NOINC R2 ;  /* 0x0000000002007343 */ /* 0x00afea0003c00000 */
.L_x_107:
[----:B------:R-:W-:Y:S01]  /*6300*/  SHF.L.U32 R50, R56, 0x10, RZ ;  /* 0x0000001038327819 */ /* 0x000fe200000006ff */
[----:B------:R-:W-:Y:S05]  /*6310*/  WARPSYNC.ALL ;  /* 0x0000000000007948 */ /* 0x000fea0003800000 */
[----:B------:R-:W-:Y:S01]  /*6320*/  R2UR UR4, R48 ;  /* 0x00000000300472ca */ /* 0x000fe200000e0000 */
[----:B------:R-:W-:Y:S01]  /*6330*/  BSSY.RECONVERGENT B0, `(.L_x_108) ;  /* 0x0000088000007945 */ /* 0x000fe20003800200 */
[----:B------:R-:W-:Y:S02]  /*6340*/  LOP3.LUT R51, R56, 0xffff0000, RZ, 0xc0, !PT ;  /* 0xffff000038337812 */ /* 0x000fe400078ec0ff */
[----:B------:R-:W-:Y:S02]  /*6350*/  SHF.L.U32 R52, R57, 0x10, RZ ;  /* 0x0000001039347819 */ /* 0x000fe400000006ff */
[----:B------:R-:W-:Y:S07]  /*6360*/  ISETP.NE.AND P0, PT, R102, RZ, PT ;  /* 0x000000ff6600720c */ /* 0x000fee0003f05270 */
[----:B------:R-:W1:Y:S02]  /*6370*/  LDTM.x32 R4, tmem[UR4] ;  /* 0x00000004000479ee */ /* 0x000e6400082c0000 */
[C---:B-12---:R-:W-:Y:S01]  /*6380*/  FMUL R0, R47.reuse, R4 ;  /* 0x000000042f007220 */ /* 0x046fe20000400000 */
[C---:B------:R-:W-:Y:S01]  /*6390*/  FMUL R2, R47.reuse, R5 ;  /* 0x000000052f027220 */ /* 0x040fe20000400000 */
[C---:B------:R-:W-:Y:S01]  /*63a0*/  FMUL R4, R47.reuse, R8 ;  /* 0x000000082f047220 */ /* 0x040fe20000400000 */
[C---:B------:R-:W-:Y:S01]  /*63b0*/  FMUL R3, R47.reuse, R6 ;  /* 0x000000062f037220 */ /* 0x040fe20000400000 */
[C---:B------:R-:W-:Y:S01]  /*63c0*/  FMUL R5, R47.reuse, R9 ;  /* 0x000000092f057220 */ /* 0x040fe20000400000 */
[C---:B------:R-:W-:Y:S01]  /*63d0*/  FMUL R8, R47.reuse, R12 ;  /* 0x0000000c2f087220 */ /* 0x040fe20000400000 */
[C---:B------:R-:W-:Y:S01]  /*63e0*/  FMUL R6, R47.reuse, R10 ;  /* 0x0000000a2f067220 */ /* 0x040fe20000400000 */
[C---:B------:R-:W-:Y:S01]  /*63f0*/  FMUL R9, R47.reuse, R13 ;  /* 0x0000000d2f097220 */ /* 0x040fe20000400000 */
[----:B------:R-:W-:Y:S01]  /*6400*/  FMUL R12, R47, R16 ;  /* 0x000000102f0c7220 */ /* 0x000fe20000400000 */
[----:B------:R-:W-:Y:S01]  /*6410*/  FFMA R0, R49, R50, R0 ;  /* 0x0000003231007223 */ /* 0x000fe20000000000 */
[C---:B------:R-:W-:Y:S01]  /*6420*/  FMUL R10, R47.reuse, R14 ;  /* 0x0000000e2f0a7220 */ /* 0x040fe20000400000 */
[C---:B------:R-:W-:Y:S01]  /*6430*/  FMUL R13, R47.reuse, R17 ;  /* 0x000000112f0d7220 */ /* 0x040fe20000400000 */
[----:B------:R-:W-:Y:S01]  /*6440*/  FMUL R16, R47, R20 ;  /* 0x000000142f107220 */ /* 0x000fe20000400000 */
[----:B------:R-:W-:Y:S01]  /*6450*/  FFMA R2, R49, R51, R2 ;  /* 0x0000003331027223 */ /* 0x000fe20000000002 */
[C---:B------:R-:W-:Y:S01]  /*6460*/  FMUL R14, R47.reuse, R18 ;  /* 0x000000122f0e7220 */ /* 0x040fe20000400000 */
        /* <DEDUP_REMOVED lines=8> */
[----:B------:R-:W-:Y:S01]  /*64f0*/  LOP3.LUT R32, R57, 0xffff0000, RZ, 0xc0, !PT ;  /* 0xffff000039207812 */ /* 0x000fe200078ec0ff */
[C---:B------:R-:W-:Y:S01]  /*6500*/  FMUL R26, R47.reuse, R30 ;  /* 0x0000001e2f1a7220 */ /* 0x040fe20000400000 */
[----:B------:R-:W-:Y:S01]  /*6510*/  FMUL R29, R47, R33 ;  /* 0x000000212f1d7220 */ /* 0x000fe20000400000 */
[----:B------:R-:W-:Y:S01]  /*6520*/  SHF.L.U32 R33, R58, 0x10, RZ ;  /* 0x000000103a217819 */ /* 0x000fe200000006ff */
[----:B------:R-:W-:Y:S01]  /*6530*/  FFMA R3, R49, R52, R3 ;  /* 0x0000003431037223 */ /* 0x000fe20000000003 */
[----:B------:R-:W-:Y:S01]  /*6540*/  F2FP.BF16.F32.PACK_AB R52, R2, R0 ;  /* 0x000000000234723e */ /* 0x000fe200000010ff */
[----:B------:R-:W-:Y:S01]  /*6550*/  FMUL R7, R47, R7 ;  /* 0x000000072f077220 */ /* 0x000fe20000400000 */
[----:B------:R-:W-:Y:S01]  /*6560*/  SHF.L.U32 R0, R59, 0x10, RZ ;  /* 0x000000103b007819 */ /* 0x000fe200000006ff */
[----:B------:R-:W-:Y:S01]  /*6570*/  FMUL R30, R47, R34 ;  /* 0x000000222f1e7220 */ /* 0x000fe20000400000 */
[----:B------:R-:W-:Y:S01]  /*6580*/  LOP3.LUT R34, R58, 0xffff0000, RZ, 0xc0, !PT ;  /* 0xffff00003a227812 */ /* 0x000fe200078ec0ff */
[----:B------:R-:W-:Y:S01]  /*6590*/  FFMA R7, R49, R32, R7 ;  /* 0x0000002031077223 */ /* 0x000fe20000000007 */
[----:B------:R-:W-:Y:S01]  /*65a0*/  LOP3.LUT R2, R59, 0xffff0000, RZ, 0xc0, !PT ;  /* 0xffff00003b027812 */ /* 0x000fe200078ec0ff */
[----:B------:R-:W-:Y:S01]  /*65b0*/  FFMA R4, R49, R33, R4 ;  /* 0x0000002131047223 */ /* 0x000fe20000000004 */
[----:B------:R-:W-:Y:S01]  /*65c0*/  FMUL R11, R47, R11 ;  /* 0x0000000b2f0b7220 */ /* 0x000fe20000400000 */
[----:B------:R-:W-:Y:S01]  /*65d0*/  FFMA R5, R49, R34, R5 ;  /* 0x0000002231057223 */ /* 0x000fe20000000005 */
[----:B------:R-:W-:Y:S01]  /*65e0*/  F2FP.BF16.F32.PACK_AB R53, R7, R3 ;  /* 0x000000030735723e */ /* 0x000fe200000010ff */
[C---:B------:R-:W-:Y:S01]  /*65f0*/  FFMA R6, R49.reuse, R0, R6 ;  /* 0x0000000031067223 */ /* 0x040fe20000000006 */
[C---:B------:R-:W-:Y:S01]  /*6600*/  SHF.L.U32 R0, R60.reuse, 0x10, RZ ;  /* 0x000000103c007819 */ /* 0x040fe200000006ff */
[----:B------:R-:W-:Y:S01]  /*6610*/  FFMA R11, R49, R2, R11 ;  /* 0x00000002310b7223 */ /* 0x000fe2000000000b */
[----:B------:R-:W-:Y:S01]  /*6620*/  LOP3.LUT R2, R60, 0xffff0000, RZ, 0xc0, !PT ;  /* 0xffff00003c027812 */ /* 0x000fe200078ec0ff */
[----:B------:R-:W-:Y:S01]  /*6630*/  FMUL R15, R47, R15 ;  /* 0x0000000f2f0f7220 */ /* 0x000fe20000400000 */
[----:B------:R-:W-:Y:S01]  /*6640*/  SHF.L.U32 R3, R61, 0x10, RZ ;  /* 0x000000103d037819 */ /* 0x000fe200000006ff */
[----:B------:R-:W-:Y:S01]  /*6650*/  FFMA R8, R49, R0, R8 ;  /* 0x0000000031087223 */ /* 0x000fe20000000008 */
[----:B------:R-:W-:Y:S01]  /*6660*/  LOP3.LUT R0, R61, 0xffff0000, RZ, 0xc0, !PT ;  /* 0xffff00003d007812 */ /* 0x000fe200078ec0ff */
[C---:B------:R-:W-:Y:S01]  /*6670*/  FFMA R9, R49.reuse, R2, R9 ;  /* 0x0000000231097223 */ /* 0x040fe20000000009 */
[C---:B------:R-:W-:Y:S01]  /*6680*/  SHF.L.U32 R2, R62.reuse, 0x10, RZ ;  /* 0x000000103e027819 */ /* 0x040fe200000006ff */
[----:B------:R-:W-:Y:S01]  /*6690*/  FFMA R10, R49, R3, R10 ;  /* 0x00000003310a7223 */ /* 0x000fe2000000000a */
[----:B------:R-:W-:Y:S01]  /*66a0*/  SHF.L.U32 R3, R63, 0x10, RZ ;  /* 0x000000103f037819 */ /* 0x000fe200000006ff */
[C---:B------:R-:W-:Y:S01]  /*66b0*/  FFMA R15, R49.reuse, R0, R15 ;  /* 0x00000000310f7223 */ /* 0x040fe2000000000f */
[----:B------:R-:W-:Y:S01]  /*66c0*/  LOP3.LUT R0, R62, 0xffff0000, RZ, 0xc0, !PT ;  /* 0xffff00003e007812 */ /* 0x000fe200078ec0ff */
[----:B------:R-:W-:Y:S01]  /*66d0*/  FFMA R12, R49, R2, R12 ;  /* 0x00000002310c7223 */ /* 0x000fe2000000000c */
[C---:B------:R-:W-:Y:S01]  /*66e0*/  SHF.L.U32 R2, R68.reuse, 0x10, RZ ;  /* 0x0000001044027819 */ /* 0x040fe200000006ff */
[----:B------:R-:W-:Y:S01]  /*66f0*/  FMUL R19, R47, R19 ;  /* 0x000000132f137220 */ /* 0x000fe20000400000 */
[----:B------:R-:W-:Y:S01]  /*6700*/  F2FP.BF16.F32.PACK_AB R54, R5, R4 ;  /* 0x000000040536723e */ /* 0x000fe200000010ff */
[----:B------:R-:W-:Y:S01]  /*6710*/  FFMA R13, R49, R0, R13 ;  /* 0x00000000310d7223 */ /* 0x000fe2000000000d */
[----:B------:R-:W-:Y:S01]  /*6720*/  LOP3.LUT R0, R63, 0xffff0000, RZ, 0xc0, !PT ;  /* 0xffff00003f007812 */ /* 0x000fe200078ec0ff */
[----:B------:R-:W-:Y:S01]  /*6730*/  FFMA R14, R49, R3, R14 ;  /* 0x00000003310e7223 */ /* 0x000fe2000000000e */
[----:B------:R-:W-:Y:S01]  /*6740*/  LOP3.LUT R3, R68, 0xffff0000, RZ, 0xc0, !PT ;  /* 0xffff000044037812 */ /* 0x000fe200078ec0ff */
[----:B------:R-:W-:Y:S01]  /*6750*/  FMUL R23, R47, R23 ;  /* 0x000000172f177220 */ /* 0x000fe20000400000 */
[----:B------:R-:W-:Y:S01]  /*6760*/  F2FP.BF16.F32.PACK_AB R55, R11, R6 ;  /* 0x000000060b37723e */ /* 0x000fe200000010ff */
[----:B------:R-:W-:Y:S01]  /*6770*/  FFMA R19, R49, R0, R19 ;  /* 0x0000000031137223 */ /* 0x000fe20000000013 */
[----:B------:R-:W-:Y:S01]  /*6780*/  SHF.L.U32 R0, R69, 0x10, RZ ;  /* 0x0000001045007819 */ /* 0x000fe200000006ff */
[----:B------:R-:W-:Y:S01]  /*6790*/  FFMA R16, R49, R2, R16 ;  /* 0x0000000231107223 */ /* 0x000fe20000000010 */
[----:B------:R-:W-:Y:S01]  /*67a0*/  LOP3.LUT R2, R69, 0xffff0000, RZ, 0xc0, !PT ;  /* 0xffff000045027812 */ /* 0x000fe200078ec0ff */
[----:B------:R-:W-:Y:S01]  /*67b0*/  FFMA R17, R49, R3, R17 ;  /* 0x0000000331117223 */ /* 0x000fe20000000011 */
[----:B------:R-:W-:Y:S01]  /*67c0*/  SHF.L.U32 R3, R71, 0x10, RZ ;  /* 0x0000001047037819 */ /* 0x000fe200000006ff */
[----:B------:R-:W-:Y:S01]  /*67d0*/  FFMA R18, R49, R0, R18 ;  /* 0x0000000031127223 */ /* 0x000fe20000000012 */
[C---:B------:R-:W-:Y:S01]  /*67e0*/  SHF.L.U32 R0, R70.reuse, 0x10, RZ ;  /* 0x0000001046007819 */ /* 0x040fe200000006ff */
[----:B------:R1:W-:Y:S01]  /*67f0*/  STS.128 [R100], R52 ;  /* 0x0000003464007388 */ /* 0x0003e20000000c00 */
[----:B------:R-:W-:Y:S01]  /*6800*/  F2FP.BF16.F32.PACK_AB R8, R9, R8 ;  /* 0x000000080908723e */ /* 0x000fe200000010ff */
[C---:B------:R-:W-:Y:S01]  /*6810*/  FFMA R23, R49.reuse, R2, R23 ;  /* 0x0000000231177223 */ /* 0x040fe20000000017 */
[----:B------:R-:W-:Y:S01]  /*6820*/  LOP3.LUT R2, R70, 0xffff0000, RZ, 0xc0, !PT ;  /* 0xffff000046027812 */ /* 0x000fe200078ec0ff */
[----:B------:R-:W-:Y:S01]  /*6830*/  FFMA R20, R49, R0, R20 ;  /* 0x0000000031147223 */ /* 0x000fe20000000014 */
[----:B------:R-:W-:Y:S01]  /*6840*/  LOP3.LUT R0, R71, 0xffff0000, RZ, 0xc0, !PT ;  /* 0xffff000047007812 */ /* 0x000fe200078ec0ff */
[----:B------:R-:W-:Y:S01]  /*6850*/  FMUL R27, R47, R27 ;  /* 0x0000001b2f1b7220 */ /* 0x000fe20000400000 */
[----:B------:R-:W-:Y:S01]  /*6860*/  F2FP.BF16.F32.PACK_AB R9, R15, R10 ;  /* 0x0000000a0f09723e */ /* 0x000fe200000010ff */
[C---:B------:R-:W-:Y:S01]  /*6870*/  FFMA R21, R49.reuse, R2, R21 ;  /* 0x0000000231157223 */ /* 0x040fe20000000015 */
[C---:B------:R-:W-:Y:S01]  /*6880*/  FFMA R22, R49.reuse, R3, R22 ;  /* 0x0000000331167223 */ /* 0x040fe20000000016 */
[----:B------:R-:W-:Y:S01]  /*6890*/  FFMA R27, R49, R0, R27 ;  /* 0x00000000311b7223 */ /* 0x000fe2000000001b */
[C---:B------:R-:W-:Y:S01]  /*68a0*/  SHF.L.U32 R2, R76.reuse, 0x10, RZ ;  /* 0x000000104c027819 */ /* 0x040fe200000006ff */
[C---:B------:R-:W-:Y:S01]  /*68b0*/  FMUL R31, R47.reuse, R31 ;  /* 0x0000001f2f1f7220 */ /* 0x040fe20000400000 */
[----:B------:R-:W-:Y:S01]  /*68c0*/  LOP3.LUT R0, R76, 0xffff0000, RZ, 0xc0, !PT ;  /* 0xffff00004c007812 */ /* 0x000fe200078ec0ff */
[----:B------:R-:W-:Y:S01]  /*68d0*/  FMUL R35, R47, R35 ;  /* 0x000000232f237220 */ /* 0x000fe20000400000 */
[----:B------:R-:W-:Y:S01]  /*68e0*/  SHF.L.U32 R3, R77, 0x10, RZ ;  /* 0x000000104d037819 */ /* 0x000fe200000006ff */
[----:B------:R-:W-:Y:S01]  /*68f0*/  FFMA R24, R49, R2, R24 ;  /* 0x0000000231187223 */ /* 0x000fe20000000018 */
[----:B------:R-:W-:Y:S01]  /*6900*/  F2FP.BF16.F32.PACK_AB R10, R13, R12 ;  /* 0x0000000c0d0a723e */ /* 0x000fe200000010ff */
[----:B------:R-:W-:Y:S01]  /*6910*/  FFMA R25, R49, R0, R25 ;  /* 0x0000000031197223 */ /* 0x000fe20000000019 */
[----:B------:R-:W-:Y:S01]  /*6920*/  F2FP.BF16.F32.PACK_AB R11, R19, R14 ;  /* 0x0000000e130b723e */ /* 0x000fe200000010ff */
[----:B------:R-:W-:Y:S01]  /*6930*/  FFMA R26, R49, R3, R26 ;  /* 0x00000003311a7223 */ /* 0x000fe2000000001a */
[----:B------:R-:W-:Y:S02]  /*6940*/  LOP3.LUT R0, R77, 0xffff0000, RZ, 0xc0, !PT ;  /* 0xffff00004d007812 */ /* 0x000fe400078ec0ff */
[C---:B------:R-:W-:Y:S01]  /*6950*/  SHF.L.U32 R2, R78.reuse, 0x10, RZ ;  /* 0x000000104e027819 */ /* 0x040fe200000006ff */
[----:B------:R1:W-:Y:S01]  /*6960*/  STS.128 [R99+0x10], R8 ;  /* 0x0000100863007388 */ /* 0x0003e20000000c00 */
[----:B------:R-:W-:Y:S01]  /*6970*/  LOP3.LUT R3, R78, 0xffff0000, RZ, 0xc0, !PT ;  /* 0xffff00004e037812 */ /* 0x000fe200078ec0ff */
[----:B------:R-:W-:Y:S01]  /*6980*/  FFMA R31, R49, R0, R31 ;  /* 0x00000000311f7223 */ /* 0x000fe2000000001f */
[----:B------:R-:W-:Y:S01]  /*6990*/  SHF.L.U32 R4, R79, 0x10, RZ ;  /* 0x000000104f047819 */ /* 0x000fe200000006ff */
[----:B------:R-:W-:Y:S01]  /*69a0*/  FFMA R28, R49, R2, R28 ;  /* 0x00000002311c7223 */ /* 0x000fe2000000001c */
[----:B------:R-:W-:Y:S01]  /*69b0*/  F2FP.BF16.F32.PACK_AB R16, R17, R16 ;  /* 0x000000101110723e */ /* 0x000fe200000010ff */
[----:B------:R-:W-:Y:S01]  /*69c0*/  FFMA R29, R49, R3, R29 ;  /* 0x00000003311d7223 */ /* 0x000fe2000000001d */
[----:B------:R-:W-:Y:S01]  /*69d0*/  LOP3.LUT R5, R79, 0xffff0000, RZ, 0xc0, !PT ;  /* 0xffff00004f057812 */ /* 0x000fe200078ec0ff */
[----:B------:R-:W-:Y:S01]  /*69e0*/  FFMA R30, R49, R4, R30 ;  /* 0x00000004311e7223 */ /* 0x000fe2000000001e */
[----:B------:R-:W-:Y:S02]  /*69f0*/  F2FP.BF16.F32.PACK_AB R17, R23, R18 ;  /* 0x000000121711723e */ /* 0x000fe400000010ff */
[----:B------:R-:W-:Y:S01]  /*6a00*/  F2FP.BF16.F32.PACK_AB R18, R21, R20 ;  /* 0x000000141512723e */ /* 0x000fe200000010ff */
[----:B------:R-:W-:Y:S01]  /*6a10*/  FFMA R35, R49, R5, R35 ;  /* 0x0000000531237223 */ /* 0x000fe20000000023 */
[----:B------:R-:W-:Y:S02]  /*6a20*/  F2FP.BF16.F32.PACK_AB R19, R27, R22 ;  /* 0x000000161b13723e */ /* 0x000fe400000010ff */
[----:B------:R-:W-:Y:S02]  /*6a30*/  F2FP.BF16.F32.PACK_AB R24, R25, R24 ;  /* 0x000000181918723e */ /* 0x000fe400000010ff */
[----:B------:R-:W-:Y:S01]  /*6a40*/  F2FP.BF16.F32.PACK_AB R25, R31, R26 ;  /* 0x0000001a1f19723e */ /* 0x000fe200000010ff */
[----:B------:R1:W-:Y:S01]  /*6a50*/  STS.128 [R98+0x20], R16 ;  /* 0x0000201062007388 */ /* 0x0003e20000000c00 */
[----:B------:R-:W-:Y:S02]  /*6a60*/  F2FP.BF16.F32.PACK_AB R26, R29, R28 ;  /* 0x0000001c1d1a723e */ /* 0x000fe400000010ff */
[----:B------:R-:W-:Y:S05]  /*6a70*/  F2FP.BF16.F32.PACK_AB R27, R35, R30 ;  /* 0x0000001e231b723e */ /* 0x000fea00000010ff */
[----:B------:R1:W-:Y:S01]  /*6a80*/  STS.128 [R106+0x30], R24 ;  /* 0x000030186a007388 */ /* 0x0003e20000000c00 */
[----:B------:R-:W-:Y:S01]  /*6a90*/  @!PT LDS RZ, [RZ] ;  /* 0x00000000fffff984 */ /* 0x000fe20000000800 */
[----:B------:R-:W-:Y:S01]  /*6aa0*/  @!PT LDS RZ, [RZ] ;  /* 0x00000000fffff984 */ /* 0x000fe20000000800 */
[----:B------:R-:W-:Y:S01]  /*6ab0*/  @!PT LDS RZ, [RZ] ;  /* 0x00000000fffff984 */ /* 0x000fe20000000800 */
[----:B------:R-:W-:Y:S01]  /*6ac0*/  @!PT LDS RZ, [RZ] ;  /* 0x00000000fffff984 */ /* 0x000fe20000000800 */
[----:B------:R2:W-:Y:S07]  /*6ad0*/  MEMBAR.ALL.CTA ;  /* 0x0000000000007992 */ /* 0x0005ee0000008000 */
[----:B--2---:R-:W2:Y:S02]  /*6ae0*/  FENCE.VIEW.ASYNC.S ;  /* 0x00000000000073c6 */ /* 0x004ea40000000000 */
[----:B--2---:R-:W-:Y:S06]  /*6af0*/  BAR.SYNC.DEFER_BLOCKING 0x1, 0x80 ;  /* 0x0042000000007b1d */ /* 0x004fec0000010000 */
[----:B------:R-:W-:Y:S05]  /*6b00*/  @P0 BRA `(.L_x_109) ;  /* 0x0000000000280947 */ /* 0x000fea0003800000 */
[----:B------:R-:W-:Y:S02]  /*6b10*/  UIADD3 UR4, UPT, UPT, UR48, 0x200, URZ ;  /* 0x0000020030047890 */ /* 0x000fe4000fffe0ff */
[----:B------:R-:W-:Y:S01]  /*6b20*/  UIADD3 UR6, UP0, UPT, UR52, 0xa80, URZ ;  /* 0x00000a8034067890 */ /* 0x000fe2000ff1e0ff */
[----:B------:R-:W-:Y:S03]  /*6b30*/  UMOV UR43, UR36 ;  /* 0x00000024002b7c82 */ /* 0x000fe60008000000 */
[----:B------:R-:W-:Y:S01]  /*6b40*/  MOV R93, UR4 ;  /* 0x00000004005d7c02 */ /* 0x000fe20008000f00 */
[----:B------:R-:W-:Y:S03]  /*6b50*/  UIADD3.X UR7, UPT, UPT, URZ, UR53, URZ, UP0, !UPT ;  /* 0x00000035ff077290 */ /* 0x000fe600087fe4ff */
[----:B------:R-:W-:Y:S11]  /*6b60*/  R2UR UR40, R93 ;  /* 0x000000005d2872ca */ /* 0x000ff600000e0000 */
[----:B------:R-:W-:Y:S02]  /*6b70*/  @!UPT UIADD3 URZ, UPT, UPT, URZ, URZ, URZ ;  /* 0x000000fffffff290 */ /* 0x000fe4000fffe0ff */
[----:B------:R2:W-:Y:S01]  /*6b80*/  UTMASTG.3D [UR40], [UR6] ;  /* 0x00000028060073b5 */ /* 0x0005e20008010000 */
[----:B------:R0:W-:Y:S01]  /*6b90*/  UTMACMDFLUSH ;  /* 0x00000000000079b7 */ /* 0x0001e20000000000 */
[----:B--2---:R-:W-:Y:S04]  /*6ba0*/  DEPBAR.LE SB0, 0x1 ;  /* 0x000080400000791a */ /* 0x004fe80000000000 */
.L_x_109:
[----:B------:R-:W-:Y:S05]  /*6bb0*/  BSYNC.RECONVERGENT B0 ;  /* 0x0000000000007941 */ /* 0x000fea0003800200 */
.L_x_108:
[----:B------:R-:W-:Y:S01]  /*6bc0*/  BAR.SYNC.DEFER_BLOCKING 0x1, 0x80 ;  /* 0x0042000000007b1d */ /* 0x000fe20000010000 */
[----:B------:R-:W-:Y:S01]  /*6bd0*/  ISETP.NE.AND P1, PT, R107, RZ, PT ;  /* 0x000000ff6b00720c */ /* 0x000fe20003f25270 */
[----:B------:R-:W-:Y:S01]  /*6be0*/  UISETP.NE.AND UP0, UPT, UR49, URZ, UPT ;  /* 0x000000ff3100728c */ /* 0x000fe2000bf05270 */
[----:B------:R-:W-:Y:S11]  /*6bf0*/  LEA R2, R65, UR48, 0x3 ;  /* 0x0000003041027c11 */ /* 0x000ff6000f8e18ff */
[----:B------:R-:W-:Y:S01]  /*6c00*/  @P1 SHF.L.U32 R3, R97, 0x1f, RZ ;  /* 0x0000001f61031819 */ /* 0x000fe200000006ff */
[----:B------:R-:W-:Y:S06]  /*6c10*/  BRA.U !UP0, `(.L_x_110) ;  /* 0x0000000108247547 */ /* 0x000fec000b800000 */
[----:B------:R-:W-:Y:S01]  /*6c20*/  IMAD.U32 R4, RZ, RZ, UR51 ;  /* 0x00000033ff047e24 */ /* 0x000fe2000f8e00ff */
[----:B------:R-:W-:Y:S01]  /*6c30*/  MOV R0, UR37 ;  /* 0x0000002500007c02 */ /* 0x000fe20008000f00 */
[----:B------:R-:W-:Y:S03]  /*6c40*/  UIADD3 UR51, UPT, UPT, UR51, 0x1, URZ ;  /* 0x0000000133337890 */ /* 0x000fe6000fffe0ff */
[----:B------:R-:W-:Y:S01]  /*6c50*/  @P1 LEA R4, R4, UR48, 0x3 ;  /* 0x0000003004041c11 */ /* 0x000fe2000f8e18ff */
[----:B------:R-:W-:Y:S04]  /*6c60*/  UISETP.NE.AND UP0, UPT, UR51, 0x4, UPT ;  /* 0x000000043300788c */ /* 0x000fe8000bf05270 */
[----:B------:R-:W-:Y:S01]  /*6c70*/  @P1 VIADD R4, R4, 0x70 ;  /* 0x0000007004041836 */ /* 0x000fe20000000000 */
[----:B------:R-:W-:Y:S04]  /*6c80*/  USEL UR51, UR51, URZ, UP0 ;  /* 0x000000ff33337287 */ /* 0x000fe80008000000 */
[----:B------:R-:W-:Y:S04]  /*6c90*/  @P1 PRMT R0, R0, 0x654, R4 ;  /* 0x0000065400001816 */ /* 0x000fe80000000004 */
[----:B------:R2:W-:Y:S04]  /*6ca0*/  @P1 SYNCS.ARRIVE.TRANS64.RED.A1T0 RZ, [R0+URZ], RZ ;  /* 0x000000ff00ff19a7 */ /* 0x0005e800081004ff */
.L_x_110:
[----:B------:R-:W4:Y:S01]  /*6cb0*/  @P1 SYNCS.PHASECHK.TRANS64.TRYWAIT P0, [R2+URZ+0x50], R3 ;  /* 0x00005003020015a7 */ /* 0x000f2200080011ff */
[----:B------:R-:W-:Y:S01]  /*6cc0*/  BSSY B1, `(.L_x_111) ;  /* 0x0000016000017945 */ /* 0x000fe20003800000 */
[----:B----4-:R-:W-:Y:S03]  /*6cd0*/  @P1 SEL R66, RZ, 0x1, !P0 ;  /* 0x00000001ff421807 */ /* 0x010fe60004000000 */
[----:B------:R-:W-:Y:S05]  /*6ce0*/  @!P1 BRA `(.L_x_112) ;  /* 0x00000000004c9947 */ /* 0x000fea0003800000 */
[----:B------:R-:W-:Y:S01]  /*6cf0*/  ISETP.NE.AND P0, PT, R66, RZ, PT ;  /* 0x000000ff4200720c */ /* 0x000fe20003f05270 */
[----:B------:R-:W-:Y:S01]  /*6d00*/  BSSY B0, `(.L_x_113) ;  /* 0x000000b000007945 */ /* 0x000fe20003800000 */
[----:B------:R-:W-:Y:S11]  /*6d10*/  ISETP.NE.AND P1, PT, R67, RZ, PT ;  /* 0x000000ff4300720c */ /* 0x000ff60003f25270 */
[----:B------:R-:W-:Y:S02]  /*6d20*/  @!UPT UIADD3 URZ, UPT, UPT, URZ, URZ, URZ ;  /* 0x000000fffffff290 */ /* 0x000fe4000fffe0ff */
[C---:B------:R-:W-:Y:S01]  /*6d30*/  @P1 IMAD R6, R65.reuse, 0x2000, R100 ;  /* 0x0000200041061824 */ /* 0x040fe200078e0264 */
[C---:B------:R-:W-:Y:S01]  /*6d40*/  @P1 LEA R4, R65.reuse, R98, 0xd ;  /* 0x0000006241041211 */ /* 0x040fe200078e68ff */
[C---:B------:R-:W-:Y:S02]  /*6d50*/  @P1 IMAD R5, R65.reuse, 0x2000, R99 ;  /* 0x0000200041051824 */ /* 0x040fe400078e0263 */
[----:B------:R-:W-:Y:S01]  /*6d60*/  @P1 IMAD R3, R65, 0x2000, R106 ;  /* 0x0000200041031824 */ /* 0x000fe200078e026a */
[----:B------:R-:W-:Y:S06]  /*6d70*/  @P0 BRA `(.L_x_114) ;  /* 0x00000000000c0947 */ /* 0x000fec0003800000 */
[----:B--2---:R-:W-:Y:S04]  /*6d80*/  SHF.L.U32 R0, R97, 0x1f, RZ ;  /* 0x0000001f61007819 */ /* 0x004fe800000006ff */
[----:B------:R-:W2:Y:S02]  /*6d90*/  SYNCS.PHASECHK.TRANS64.TRYWAIT P0, [R2+URZ+0x50], R0 ;  /* 0x00005000020075a7 */ /* 0x000ea400080011ff */
[----:B--2---:R-:W-:Y:S05]  /*6da0*/  @!P0 BRA `(.L_x_115) ;  /* 0x0000003000548947 */ /* 0x004fea0003800000 */
.L_x_114:
[----:B------:R-:W-:Y:S05]  /*6db0*/  BSYNC B0 ;  /* 0x0000000000007941 */ /* 0x000fea0003800000 */
.L_x_113:
[----:B------:R-:W-:Y:S02]  /*6dc0*/  ISETP.NE.AND P0, PT, R67, RZ, PT ;  /* 0x000000ff4300720c */ /* 0x000fe40003f05270 */
[----:B------:R-:W-:Y:S11]  /*6dd0*/  IADD3 R65, PT, PT, R65, 0x1, RZ ;  /* 0x0000000141417810 */ /* 0x000ff60007ffe0ff */
[----:B------:R4:W1:Y:S04]  /*6de0*/  @P0 LDS.128 R56, [R6] ;  /* 0x0000000006380984 */ /* 0x0008680000000c00 */
[----:B------:R4:W1:Y:S04]  /*6df0*/  @P0 LDS.128 R60, [R5+0x10] ;  /* 0x00001000053c0984 */ /* 0x0008680000000c00 */
[----:B------:R4:W1:Y:S04]  /*6e00*/  @P0 LDS.128 R68, [R4+0x20] ;  /* 0x0000200004440984 */ /* 0x0008680000000c00 */
[----:B------:R4:W1:Y:S02]  /*6e10*/  @P0 LDS.128 R76, [R3+0x30] ;  /* 0x00003000034c0984 */ /* 0x0008640000000c00 */
.L_x_112:
[----:B------:R-:W-:Y:S05]  /*6e20*/  BSYNC B1 ;  /* 0x0000000000017941 */ /* 0x000fea0003800000 */
.L_x_111:
[----:B--2---:R-:W-:Y:S05]  /*6e30*/  VIADD R0, R48, 0x20 ;  /* 0x0000002030007836 */ /* 0x004fea0000000000 */
[----:B------:R-:W-:Y:S04]  /*6e40*/  SHF.R.U32.HI R0, RZ, 0x15, R0 ;  /* 0x00000015ff007819 */ /* 0x000fe80000011600 */
[----:B------:R-:W-:Y:S11]  /*6e50*/  LOP3.LUT P0, RZ, R0, 0x3, R92, 0x48, !PT ;  /* 0x0000000300ff7812 */ /* 0x000ff6000780485c */
[----:B------:R-:W-:Y:S02]  /*6e60*/  @!UPT UIADD3 URZ, UPT, UPT, URZ, URZ, URZ ;  /* 0x000000fffffff290 */ /* 0x000fe4000fffe0ff */
[----:B------:R-:W-:Y:S05]  /*6e70*/  @!P0 BRA `(.L_x_116) ;  /* 0x0000000000408947 */ /* 0x000fea0003800000 */
[----:B------:R-:W2:Y:S01]  /*6e80*/  LDCU.64 UR8, c[0x4][0x70] ;  /* 0x01000e00ff0877ac */ /* 0x000ea20008000a00 */
[----:B----4-:R-:W-:Y:S01]  /*6e90*/  MOV R3, 0x0 ;  /* 0x0000000000037802 */ /* 0x010fe20000000f00 */
[----:B------:R-:W-:Y:S02]  /*6ea0*/  HFMA2 R12, -RZ, RZ, 0, 5.9604644775390625e-08 ;  /* 0x00000001ff0c7431 */ /* 0x000fe400000001ff */
[----:B-1----:R-:W-:Y:S02]  /*6eb0*/  IMAD.MOV.U32 R8, RZ, RZ, 0x192 ;  /* 0x00000192ff087424 */ /* 0x002fe400078e00ff */
[----:B------:R-:W-:Y:S01]  /*6ec0*/  IMAD.MOV.U32 R13, RZ, RZ, RZ ;  /* 0x000000ffff0d7224 */ /* 0x000fe200078e00ff */
[----:B------:R-:W1:Y:S01]  /*6ed0*/  LDCU.64 UR6, c[0x4][0x78] ;  /* 0x01000f00ff0677ac */ /* 0x000e620008000a00 */
[----:B------:R-:W4:Y:S01]  /*6ee0*/  LDC.64 R2, c[0x4][R3] ;  /* 0x0100000003027b82 */ /* 0x000f220000000a00 */
[----:B------:R-:W5:Y:S01]  /*6ef0*/  LDCU.64 UR4, c[0x4][0x10] ;  /* 0x01000200ff0477ac */ /* 0x000f620008000a00 */
[----:B--2---:R-:W-:Y:S01]  /*6f00*/  MOV R5, UR9 ;  /* 0x0000000900057c02 */ /* 0x004fe20008000f00 */
[----:B------:R-:W-:Y:S01]  /*6f10*/  IMAD.U32 R4, RZ, RZ, UR8 ;  /* 0x00000008ff047e24 */ /* 0x000fe2000f8e00ff */
[----:B-1----:R-:W-:Y:S01]  /*6f20*/  MOV R7, UR7 ;  /* 0x0000000700077c02 */ /* 0x002fe20008000f00 */
[----:B------:R-:W-:Y:S01]  /*6f30*/  IMAD.U32 R6, RZ, RZ, UR6 ;  /* 0x00000006ff067e24 */ /* 0x000fe2000f8e00ff */
[----:B-----5:R-:W-:Y:S01]  /*6f40*/  MOV R11, UR5 ;  /* 0x00000005000b7c02 */ /* 0x020fe20008000f00 */
[----:B------:R-:W-:Y:S02]  /*6f50*/  IMAD.U32 R10, RZ, RZ, UR4 ;  /* 0x00000004ff0a7e24 */ /* 0x000fe4000f8e00ff */
[----:B------:R-:W-:Y:S07]  /*6f60*/  LEPC R20, `(.L_x_116) ;  /* 0x000000001014794e */ /* 0x000fee0000000000 */
[----:B---34-:R-:W-:Y:S05]  /*6f70*/  CALL.ABS.NOINC R2 ;  /* 0x0000000002007343 */ /* 0x018fea0003c00000 */
.L_x_116:
[----:B------:R-:W-:Y:S01]  /*6f80*/  ISETP.NE.AND P6, PT, R107, RZ, PT ;  /* 0x000000ff6b00720c */ /* 0x000fe20003fc5270 */
[----:B------:R-:W-:Y:S05]  /*6f90*/  WARPSYNC.ALL ;  /* 0x0000000000007948 */ /* 0x000fea0003800000 */
[----:B------:R-:W-:Y:S01]  /*6fa0*/  R2UR UR4, R48 ;  /* 0x00000000300472ca */ /* 0x000fe200000e0000 */
[----:B------:R-:W-:Y:S01]  /*6fb0*/  BSSY.RECONVERGENT B0, `(.L_x_117) ;  /* 0x000008f000007945 */ /* 0x000fe20003800200 */
[----:B------:R-:W-:Y:S02]  /*6fc0*/  MOV R50, UR51 ;  /* 0x0000003300327c02 */ /* 0x000fe40008000f00 */
[----:B-1--4-:R-:W-:Y:S02]  /*6fd0*/  SHF.L.U32 R3, R56, 0x10, RZ ;  /* 0x0000001038037819 */ /* 0x012fe400000006ff */
[----:B------:R-:W-:Y:S02]  /*6fe0*/  MOV R72, UR37 ;  /* 0x0000002500487c02 */ /* 0x000fe40008000f00 */
[----:B------:R-:W-:Y:S02]  /*6ff0*/  @P6 LEA R50, R50, UR48, 0x3 ;  /* 0x0000003032326c11 */ /* 0x000fe4000f8e18ff */
[C---:B------:R-:W-:Y:S02]  /*7000*/  LOP3.LUT R51, R57.reuse, 0xffff0000, RZ, 0xc0, !PT ;  /* 0xffff000039337812 */ /* 0x040fe400078ec0ff */
[----:B------:R-:W-:Y:S01]  /*7010*/  @P6 IADD3 R50, PT, PT, R50, 0x70, RZ ;  /* 0x0000007032326810 */ /* 0x000fe20007ffe0ff */
[----:B------:R-:W1:Y:S01]  /*7020*/  LDTM.x32 R4, tmem[UR4+0x20] ;  /* 0x00002004000479ee */ /* 0x000e6200082c0000 */
[----:B------:R-:W-:Y:S02]  /*7030*/  ISETP.NE.AND P0, PT, R102, RZ, PT ;  /* 0x000000ff6600720c */ /* 0x000fe40003f05270 */
[----:B------:R-:W-:Y:S02]  /*7040*/  @P6 PRMT R72, R72, 0x654, R50 ;  /* 0x0000065448486816 */ /* 0x000fe40000000032 */
[----:B------:R-:W-:Y:S01]  /*7050*/  SHF.L.U32 R50, R57, 0x10, RZ ;  /* 0x0000001039327819 */ /* 0x000fe200000006ff */
[C---:B-1----:R-:W-:Y:S01]  /*7060*/  FMUL R0, R47.reuse, R4 ;  /* 0x000000042f007220 */ /* 0x042fe20000400000 */
[----:B------:R-:W-:Y:S01]  /*7070*/  LOP3.LUT R4, R56, 0xffff0000, RZ, 0xc0, !PT ;  /* 0xffff000038047812 */ /* 0x000fe200078ec0ff */
[C---:B------:R-:W-:Y:S01]  /*7080*/  FMUL R2, R47.reuse, R5 ;  /* 0x000000052f027220 */ /* 0x040fe20000400000 */
[----:B------:R-:W-:Y:S01]  /*7090*/  FMUL R7, R47, R7 ;  /* 0x000000072f077220 */ /* 0x000fe20000400000 */
[----:B------:R-:W-:Y:S01]  /*70a0*/  FFMA R0, R49, R3, R0 ;  /* 0x0000000331007223 */ /* 0x000fe20000000000 */
[----:B------:R-:W-:Y:S01]  /*70b0*/  FMUL R3, R47, R6 ;  /* 0x000000062f037220 */ /* 0x000fe20000400000 */
[----:B------:R-:W-:Y:S01]  /*70c0*/  FFMA R2, R49, R4, R2 ;  /* 0x0000000431027223 */ /* 0x000fe20000000002 */
[C---:B------:R-:W-:Y:S01]  /*70d0*/  FMUL R4, R47.reuse, R8 ;  /* 0x000000082f047220 */ /* 0x040fe20000400000 */
[C---:B------:R-:W-:Y:S01]  /*70e0*/  FMUL R8, R47.reuse, R12 ;  /* 0x0000000c2f087220 */ /* 0x040fe20000400000 */
[C---:B------:R-:W-:Y:S01]  /*70f0*/  FMUL R12, R47.reuse, R16 ;  /* 0x000000102f0c7220 */ /* 0x040fe20000400000 */
[C---:B------:R-:W-:Y:S01]  /*7100*/  FMUL R16, R47.reuse, R20 ;  /* 0x000000142f107220 */ /* 0x040fe20000400000 */
[----:B------:R-:W-:Y:S01]  /*7110*/  F2FP.BF16.F32.PACK_AB R52, R2, R0 ;  /* 0x000000000234723e */ /* 0x000fe200000010ff */
[C---:B------:R-:W-:Y:S01]  /*7120*/  FMUL R20, R47.reuse, R24 ;  /* 0x000000182f147220 */ /* 0x040fe20000400000 */
[C---:B------:R-:W-:Y:S01]  /*7130*/  LOP3.LUT R0, R58.reuse, 0xffff0000, RZ, 0xc0, !PT ;  /* 0xffff00003a007812 */ /* 0x040fe200078ec0ff */
[----:B------:R-:W-:Y:S01]  /*7140*/  FMUL R24, R47, R28 ;  /* 0x0000001c2f187220 */ /* 0x000fe20000400000 */
[----:B------:R-:W-:Y:S01]  /*7150*/  SHF.L.U32 R2, R59, 0x10, RZ ;  /* 0x000000103b027819 */ /* 0x000fe200000006ff */
[C---:B------:R-:W-:Y:S01]  /*7160*/  FMUL R28, R47.reuse, R32 ;  /* 0x000000202f1c7220 */ /* 0x040fe20000400000 */
[----:B------:R-:W-:Y:S01]  /*7170*/  SHF.L.U32 R32, R58, 0x10, RZ ;  /* 0x000000103a207819 */ /* 0x000fe200000006ff */
[----:B------:R-:W-:Y:S01]  /*7180*/  FMUL R5, R47, R9 ;  /* 0x000000092f057220 */ /* 0x000fe20000400000 */
[C---:B------:R-:W-:Y:S01]  /*7190*/  FFMA R3, R49.reuse, R50, R3 ;  /* 0x0000003231037223 */ /* 0x040fe20000000003 */
[----:B------:R-:W-:Y:S01]  /*71a0*/  FFMA R7, R49, R51, R7 ;  /* 0x0000003331077223 */ /* 0x000fe20000000007 */
[----:B------:R-:W-:Y:S01]  /*71b0*/  FMUL R6, R47, R10 ;  /* 0x0000000a2f067220 */ /* 0x000fe20000400000 */
[----:B------:R-:W-:Y:S01]  /*71c0*/  FFMA R4, R49, R32, R4 ;  /* 0x0000002031047223 */ /* 0x000fe20000000004 */
[----:B------:R-:W-:Y:S01]  /*71d0*/  LOP3.LUT R32, R59, 0xffff0000, RZ, 0xc0, !PT ;  /* 0xffff00003b207812 */ /* 0x000fe200078ec0ff */
[----:B------:R-:W-:Y:S01]  /*71e0*/  FFMA R5, R49, R0, R5 ;  /* 0x0000000031057223 */ /* 0x000fe20000000005 */
[C---:B------:R-:W-:Y:S01]  /*71f0*/  SHF.L.U32 R0, R60.reuse, 0x10, RZ ;  /* 0x000000103c007819 */ /* 0x040fe200000006ff */
[----:B------:R-:W-:Y:S01]  /*7200*/  FMUL R11, R47, R11 ;  /* 0x0000000b2f0b7220 */ /* 0x000fe20000400000 */
[----:B------:R-:W-:Y:S01]  /*7210*/  F2FP.BF16.F32.PACK_AB R53, R7, R3 ;  /* 0x000000030735723e */ /* 0x000fe200000010ff */
[C---:B------:R-:W-:Y:S01]  /*7220*/  FFMA R6, R49.reuse, R2, R6 ;  /* 0x0000000231067223 */ /* 0x040fe20000000006 */
[----:B------:R-:W-:Y:S01]  /*7230*/  LOP3.LUT R2, R60, 0xffff0000, RZ, 0xc0, !PT ;  /* 0xffff00003c027812 */ /* 0x000fe200078ec0ff */
[----:B------:R-:W-:Y:S01]  /*7240*/  FFMA R11, R49, R32, R11 ;  /* 0x00000020310b7223 */ /* 0x000fe2000000000b */
[----:B------:R-:W-:Y:S01]  /*7250*/  SHF.L.U32 R3, R61, 0x10, RZ ;  /* 0x000000103d037819 */ /* 0x000fe200000006ff */
[----:B------:R-:W-:Y:S01]  /*7260*/  FFMA R8, R49, R0, R8 ;  /* 0x0000000031087223 */ /* 0x000fe20000000008 */
[----:B------:R-:W-:Y:S01]  /*7270*/  LOP3.LUT R0, R61, 0xffff0000, RZ, 0xc0, !PT ;  /* 0xffff00003d007812 */ /* 0x000fe200078ec0ff */
[----:B------:R-:W-:Y:S01]  /*7280*/  FMUL R9, R47, R13 ;  /* 0x0000000d2f097220 */ /* 0x000fe20000400000 */
[----:B------:R-:W-:Y:S01]  /*7290*/  F2FP.BF16.F32.PACK_AB R54, R5, R4 ;  /* 0x000000040536723e */ /* 0x000fe200000010ff */
[----:B------:R-:W-:Y:S01]  /*72a0*/  FMUL R10, R47, R14 ;  /* 0x0000000e2f0a7220 */ /* 0x000fe20000400000 */
[----:B------:R-:W-:Y:S01]  /*72b0*/  F2FP.BF16.F32.PACK_AB R55, R11, R6 ;  /* 0x000000060b37723e */ /* 0x000fe200000010ff */
[----:B------:R-:W-:Y:S01]  /*72c0*/  FMUL R15, R47, R15 ;  /* 0x0000000f2f0f7220 */ /* 0x000fe20000400000 */
[----:B------:R-:W-:Y:S01]  /*72d0*/  SHF.L.U32 R4, R77, 0x10, RZ ;  /* 0x000000104d047819 */ /* 0x000fe200000006ff */
[C---:B------:R-:W-:Y:S01]  /*72e0*/  FFMA R9, R49.reuse, R2, R9 ;  /* 0x0000000231097223 */ /* 0x040fe20000000009 */
[C---:B------:R-:W-:Y:S01]  /*72f0*/  SHF.L.U32 R2, R62.reuse, 0x10, RZ ;  /* 0x000000103e027819 */ /* 0x040fe200000006ff */
[C---:B------:R-:W-:Y:S01]  /*7300*/  FFMA R10, R49.reuse, R3, R10 ;  /* 0x00000003310a7223 */ /* 0x040fe2000000000a */
[----:B------:R-:W-:Y:S01]  /*7310*/  LOP3.LUT R3, R62, 0xffff0000, RZ, 0xc0, !PT ;  /* 0xffff00003e037812 */ /* 0x000fe200078ec0ff */
[----:B------:R-:W-:Y:S01]  /*7320*/  FFMA R15, R49, R0, R15 ;  /* 0x00000000310f7223 */ /* 0x000fe2000000000f */
[----:B------:R-:W-:Y:S01]  /*7330*/  SHF.L.U32 R0, R63, 0x10, RZ ;  /* 0x000000103f007819 */ /* 0x000fe200000006ff */
[----:B------:R-:W-:Y:S01]  /*7340*/  FMUL R13, R47, R17 ;  /* 0x000000112f0d7220 */ /* 0x000fe20000400000 */
[----:B------:R-:W-:Y:S01]  /*7350*/  F2FP.BF16.F32.PACK_AB R8, R9, R8 ;  /* 0x000000080908723e */ /* 0x000fe200000010ff */
[----:B------:R-:W-:Y:S01]  /*7360*/  FMUL R14, R47, R18 ;  /* 0x000000122f0e7220 */ /* 0x000fe20000400000 */
[----:B------:R-:W-:Y:S01]  /*7370*/  F2FP.BF16.F32.PACK_AB R9, R15, R10 ;  /* 0x0000000a0f09723e */ /* 0x000fe200000010ff */
[----:B------:R-:W-:Y:S01]  /*7380*/  FFMA R12, R49, R2, R12 ;  /* 0x00000002310c7223 */ /* 0x000fe2000000000c */
[----:B------:R-:W-:Y:S01]  /*7390*/  LOP3.LUT R2, R63, 0xffff0000, RZ, 0xc0, !PT ;  /* 0xffff00003f027812 */ /* 0x000fe200078ec0ff */
[----:B------:R-:W-:Y:S01]  /*73a0*/  FFMA R13, R49, R3, R13 ;  /* 0x00000003310d7223 */ /* 0x000fe2000000000d */
[----:B------:R-:W-:Y:S01]  /*73b0*/  SHF.L.U32 R3, R69, 0x10, RZ ;  /* 0x0000001045037819 */ /* 0x000fe200000006ff */
[----:B------:R-:W-:Y:S01]  /*73c0*/  FFMA R14, R49, R0, R14 ;  /* 0x00000000310e7223 */ /* 0x000fe2000000000e */
[C---:B------:R-:W-:Y:S01]  /*73d0*/  SHF.L.U32 R0, R68.reuse, 0x10, RZ ;  /* 0x0000001044007819 */ /* 0x040fe200000006ff */
[----:B------:R-:W-:Y:S01]  /*73e0*/  FMUL R19, R47, R19 ;  /* 0x000000132f137220 */ /* 0x000fe20000400000 */
[----:B------:R-:W-:Y:S01]  /*73f0*/  F2FP.BF16.F32.PACK_AB R10, R13, R12 ;  /* 0x0000000c0d0a723e */ /* 0x000fe200000010ff */
[----:B------:R-:W-:Y:S01]  /*7400*/  FMUL R17, R47, R21 ;  /* 0x000000152f117220 */ /* 0x000fe20000400000 */
[----:B------:R-:W-:Y:S01]  /*7410*/  LOP3.LUT R5, R79, 0xffff0000, RZ, 0xc0, !PT ;  /* 0xffff00004f057812 */ /* 0x000fe200078ec0ff */
[C---:B------:R-:W-:Y:S01]  /*7420*/  FFMA R19, R49.reuse, R2, R19 ;  /* 0x0000000231137223 */ /* 0x040fe20000000013 */
[----:B------:R-:W-:Y:S01]  /*7430*/  LOP3.LUT R2, R68, 0xffff0000, RZ, 0xc0, !PT ;  /* 0xffff000044027812 */ /* 0x000fe200078ec0ff */
[----:B------:R1:W-:Y:S01]  /*7440*/  STS.128 [R100+0x2000], R52 ;  /* 0x0020003464007388 */ /* 0x0003e20000000c00 */
[----:B------:R-:W-:Y:S01]  /*7450*/  FFMA R16, R49, R0, R16 ;  /* 0x0000000031107223 */ /* 0x000fe20000000010 */
[----:B------:R-:W-:Y:S01]  /*7460*/  LOP3.LUT R0, R69, 0xffff0000, RZ, 0xc0, !PT ;  /* 0xffff000045007812 */ /* 0x000fe200078ec0ff */
[----:B------:R-:W-:Y:S01]  /*7470*/  FMUL R18, R47, R22 ;  /* 0x000000162f127220 */ /* 0x000fe20000400000 */
[----:B------:R-:W-:Y:S01]  /*7480*/  F2FP.BF16.F32.PACK_AB R11, R19, R14 ;  /* 0x0000000e130b723e */ /* 0x000fe200000010ff */
[----:B------:R-:W-:Y:S01]  /*7490*/  FMUL R23, R47, R23 ;  /* 0x000000172f177220 */ /* 0x000fe20000400000 */
[C---:B------:R-:W-:Y:S01]  /*74a0*/  FFMA R17, R49.reuse, R2, R17 ;  /* 0x0000000231117223 */ /* 0x040fe20000000011 */
[C---:B------:R-:W-:Y:S01]  /*74b0*/  SHF.L.U32 R2, R70.reuse, 0x10, RZ ;  /* 0x0000001046027819 */ /* 0x040fe200000006ff */
[----:B------:R-:W-:Y:S01]  /*74c0*/  FFMA R18, R49, R3, R18 ;  /* 0x0000000331127223 */ /* 0x000fe20000000012 */
[----:B------:R-:W-:Y:S01]  /*74d0*/  SHF.L.U32 R3, R71, 0x10, RZ ;  /* 0x0000001047037819 */ /* 0x000fe200000006ff */
[----:B------:R1:W-:Y:S01]  /*74e0*/  STS.128 [R99+0x2010], R8 ;  /* 0x0020100863007388 */ /* 0x0003e20000000c00 */
[----:B------:R-:W-:Y:S01]  /*74f0*/  F2FP.BF16.F32.PACK_AB R16, R17, R16 ;  /* 0x000000101110723e */ /* 0x000fe200000010ff */
[----:B------:R-:W-:Y:S01]  /*7500*/  FFMA R23, R49, R0, R23 ;  /* 0x0000000031177223 */ /* 0x000fe20000000017 */
[----:B------:R-:W-:Y:S01]  /*7510*/  LOP3.LUT R0, R70, 0xffff0000, RZ, 0xc0, !PT ;  /* 0xffff000046007812 */ /* 0x000fe200078ec0ff */
[C---:B------:R-:W-:Y:S01]  /*7520*/  FMUL R21, R47.reuse, R25 ;  /* 0x000000192f157220 */ /* 0x040fe20000400000 */
[----:B------:R-:W-:Y:S01]  /*7530*/  FMUL R22, R47, R26 ;  /* 0x0000001a2f167220 */ /* 0x000fe20000400000 */
[C---:B------:R-:W-:Y:S01]  /*7540*/  FFMA R20, R49.reuse, R2, R20 ;  /* 0x0000000231147223 */ /* 0x040fe20000000014 */
[C---:B------:R-:W-:Y:S01]  /*7550*/  SHF.L.U32 R2, R76.reuse, 0x10, RZ ;  /* 0x000000104c027819 */ /* 0x040fe200000006ff */
[----:B------:R-:W-:Y:S01]  /*7560*/  FFMA R21, R49, R0, R21 ;  /* 0x0000000031157223 */ /* 0x000fe20000000015 */
[----:B------:R-:W-:Y:S01]  /*7570*/  LOP3.LUT R0, R71, 0xffff0000, RZ, 0xc0, !PT ;  /* 0xffff000047007812 */ /* 0x000fe200078ec0ff */
[----:B------:R-:W-:Y:S01]  /*7580*/  FFMA R22, R49, R3, R22 ;  /* 0x0000000331167223 */ /* 0x000fe20000000016 */
[C---:B------:R-:W-:Y:S01]  /*7590*/  FMUL R27, R47.reuse, R27 ;  /* 0x0000001b2f1b7220 */ /* 0x040fe20000400000 */
[----:B------:R-:W-:Y:S01]  /*75a0*/  LOP3.LUT R3, R76, 0xffff0000, RZ, 0xc0, !PT ;  /* 0xffff00004c037812 */ /* 0x000fe200078ec0ff */
[C---:B------:R-:W-:Y:S01]  /*75b0*/  FMUL R25, R47.reuse, R29 ;  /* 0x0000001d2f197220 */ /* 0x040fe20000400000 */
[----:B------:R-:W-:Y:S01]  /*75c0*/  FMUL R26, R47, R30 ;  /* 0x0000001e2f1a7220 */ /* 0x000fe20000400000 */
[C---:B------:R-:W-:Y:S01]  /*75d0*/  FFMA R27, R49.reuse, R0, R27 ;  /* 0x00000000311b7223 */ /* 0x040fe2000000001b */
[----:B------:R-:W-:Y:S01]  /*75e0*/  FFMA R24, R49, R2, R24 ;  /* 0x0000000231187223 */ /* 0x000fe20000000018 */
[----:B------:R-:W-:Y:S01]  /*75f0*/  LOP3.LUT R0, R77, 0xffff0000, RZ, 0xc0, !PT ;  /* 0xffff00004d007812 */ /* 0x000fe200078ec0ff */
[----:B------:R-:W-:Y:S01]  /*7600*/  FFMA R25, R49, R3, R25 ;  /* 0x0000000331197223 */ /* 0x000fe20000000019 */
[----:B------:R-:W-:Y:S01]  /*7610*/  FMUL R31, R47, R31 ;  /* 0x0000001f2f1f7220 */ /* 0x000fe20000400000 */
[C---:B------:R-:W-:Y:S01]  /*7620*/  SHF.L.U32 R2, R78.reuse, 0x10, RZ ;  /* 0x000000104e027819 */ /* 0x040fe200000006ff */
[----:B------:R-:W-:Y:S01]  /*7630*/  FFMA R26, R49, R4, R26 ;  /* 0x00000004311a7223 */ /* 0x000fe2000000001a */
[----:B------:R-:W-:Y:S01]  /*7640*/  LOP3.LUT R3, R78, 0xffff0000, RZ, 0xc0, !PT ;  /* 0xffff00004e037812 */ /* 0x000fe200078ec0ff */
[----:B------:R-:W-:Y:S01]  /*7650*/  FMUL R29, R47, R33 ;  /* 0x000000212f1d7220 */ /* 0x000fe20000400000 */
[----:B------:R-:W-:Y:S01]  /*7660*/  SHF.L.U32 R4, R79, 0x10, RZ ;  /* 0x000000104f047819 */ /* 0x000fe200000006ff */
[----:B------:R-:W-:Y:S01]  /*7670*/  FMUL R30, R47, R34 ;  /* 0x000000222f1e7220 */ /* 0x000fe20000400000 */
[----:B------:R-:W-:Y:S01]  /*7680*/  F2FP.BF16.F32.PACK_AB R17, R23, R18 ;  /* 0x000000121711723e */ /* 0x000fe200000010ff */
[----:B------:R-:W-:Y:S01]  /*7690*/  FFMA R31, R49, R0, R31 ;  /* 0x00000000311f7223 */ /* 0x000fe2000000001f */
[----:B------:R-:W-:Y:S01]  /*76a0*/  FMUL R35, R47, R35 ;  /* 0x000000232f237220 */ /* 0x000fe20000400000 */
[----:B------:R-:W-:Y:S01]  /*76b0*/  F2FP.BF16.F32.PACK_AB R18, R21, R20 ;  /* 0x000000141512723e */ /* 0x000fe200000010ff */
[----:B------:R-:W-:Y:S01]  /*76c0*/  FFMA R28, R49, R2, R28 ;  /* 0x00000002311c7223 */ /* 0x000fe2000000001c */
[----:B------:R-:W-:Y:S01]  /*76d0*/  F2FP.BF16.F32.PACK_AB R19, R27, R22 ;  /* 0x000000161b13723e */ /* 0x000fe200000010ff */
[C---:B------:R-:W-:Y:S01]  /*76e0*/  FFMA R29, R49.reuse, R3, R29 ;  /* 0x00000003311d7223 */ /* 0x040fe2000000001d */
[C---:B------:R-:W-:Y:S01]  /*76f0*/  FFMA R30, R49.reuse, R4, R30 ;  /* 0x00000004311e7223 */ /* 0x040fe2000000001e */
[----:B------:R-:W-:Y:S01]  /*7700*/  FFMA R35, R49, R5, R35 ;  /* 0x0000000531237223 */ /* 0x000fe20000000023 */
[----:B------:R-:W-:Y:S01]  /*7710*/  F2FP.BF16.F32.PACK_AB R24, R25, R24 ;  /* 0x000000181918723e */ /* 0x000fe200000010ff */
[----:B------:R1:W-:Y:S01]  /*7720*/  STS.128 [R98+0x2020], R16 ;  /* 0x0020201062007388 */ /* 0x0003e20000000c00 */
[----:B------:R-:W-:Y:S02]  /*7730*/  F2FP.BF16.F32.PACK_AB R25, R31, R26 ;  /* 0x0000001a1f19723e */ /* 0x000fe400000010ff */
[----:B------:R-:W-:Y:S02]  /*7740*/  F2FP.BF16.F32.PACK_AB R26, R29, R28 ;  /* 0x0000001c1d1a723e */ /* 0x000fe400000010ff */
[----:B------:R-:W-:Y:S02]  /*7750*/  F2FP.BF16.F32.PACK_AB R27, R35, R30 ;  /* 0x0000001e231b723e */ /* 0x000fe400000010ff */
[----:B------:R-:W-:Y:S02]  /*7760*/  LEA R0, R65, UR48, 0x3 ;  /* 0x0000003041007c11 */ /* 0x000fe4000f8e18ff */
[----:B------:R-:W-:Y:S01]  /*7770*/  @P6 SHF.L.U32 R2, R97, 0x1f, RZ ;  /* 0x0000001f61026819 */ /* 0x000fe200000006ff */
        /* <DEDUP_REMOVED lines=9> */
[----:B------:R-:W-:Y:S02]  /*7810*/  UIADD3 UR8, UP0, UPT, UR52, 0xa80, URZ ;  /* 0x00000a8034087890 */ /* 0x000fe4000ff1e0ff */
[----:B------:R-:W-:Y:S02]  /*7820*/  UIADD3 UR5, UPT, UPT, UR41, 0x20, URZ ;  /* 0x0000002029057890 */ /* 0x000fe4000fffe0ff */
[----:B------:R-:W-:Y:S02]  /*7830*/  UIADD3 UR4, UPT, UPT, UR48, 0x2200, URZ ;  /* 0x0000220030047890 */ /* 0x000fe4000fffe0ff */
[----:B------:R-:W-:Y:S01]  /*7840*/  UIADD3.X UR9, UPT, UPT, URZ, UR53, URZ, UP0, !UPT ;  /* 0x00000035ff097290 */ /* 0x000fe200087fe4ff */
[----:B------:R-:W-:Y:S01]  /*7850*/  UMOV UR6, UR42 ;  /* 0x0000002a00067c82 */ /* 0x000fe20008000000 */
[----:B------:R-:W-:Y:S07]  /*7860*/  UMOV UR7, UR36 ;  /* 0x0000002400077c82 */ /* 0x000fee0008000000 */
[----:B------:R2:W-:Y:S01]  /*7870*/  UTMASTG.3D [UR4], [UR8] ;  /* 0x00000004080073b5 */ /* 0x0005e20008010000 */
[----:B------:R0:W-:Y:S01]  /*7880*/  UTMACMDFLUSH ;  /* 0x00000000000079b7 */ /* 0x0001e20000000000 */
[----:B--2---:R-:W-:Y:S04]  /*7890*/  DEPBAR.LE SB0, 0x1 ;  /* 0x000080400000791a */ /* 0x004fe80000000000 */
.L_x_118:
[----:B------:R-:W-:Y:S05]  /*78a0*/  BSYNC.RECONVERGENT B0 ;  /* 0x0000000000007941 */ /* 0x000fea0003800200 */
.L_x_117:
[----:B------:R-:W-:Y:S01]  /*78b0*/  BAR.SYNC.DEFER_BLOCKING 0x1, 0x80 ;  /* 0x0042000000007b1d */ /* 0x000fe20000010000 */
[----:B------:R-:W-:Y:S04]  /*78c0*/  UIADD3 UR40, UPT, UPT, UR51, 0x1, URZ ;  /* 0x0000000133287890 */ /* 0x000fe8000fffe0ff */
[----:B------:R-:W-:Y:S04]  /*78d0*/  UISETP.NE.AND UP0, UPT, UR40, 0x4, UPT ;  /* 0x000000042800788c */ /* 0x000fe8000bf05270 */
[----:B------:R-:W-:Y:S01]  /*78e0*/  USEL UR40, UR40, URZ, UP0 ;  /* 0x000000ff28287287 */ /* 0x000fe20008000000 */
[----:B------:R2:W-:Y:S01]  /*78f0*/  @P6 SYNCS.ARRIVE.TRANS64.RED.A1T0 RZ, [R72+URZ], RZ ;  /* 0x000000ff48ff69a7 */ /* 0x0005e200081004ff */
[----:B------:R-:W-:Y:S01]  /*7900*/  BSSY B1, `(.L_x_119) ;  /* 0x0000017000017945 */ /* 0x000fe20003800000 */
[----:B------:R-:W4:Y:S02]  /*7910*/  @P6 SYNCS.PHASECHK.TRANS64.TRYWAIT P0, [R0+URZ+0x50], R2 ;  /* 0x00005002000065a7 */ /* 0x000f2400080011ff */
[----:B----4-:R-:W-:Y:S01]  /*7920*/  @P6 SEL R66, RZ, 0x1, !P0 ;  /* 0x00000001ff426807 */ /* 0x010fe20004000000 */
[----:B--2---:R-:W-:Y:S06]  /*7930*/  @!P6 BRA `(.L_x_120) ;  /* 0x00000000004ce947 */ /* 0x004fec0003800000 */
        /* <DEDUP_REMOVED lines=9> */
[----:B------:R-:W-:Y:S04]  /*79d0*/  SHF.L.U32 R6, R97, 0x1f, RZ ;  /* 0x0000001f61067819 */ /* 0x000fe800000006ff */
[----:B------:R-:W2:Y:S02]  /*79e0*/  SYNCS.PHASECHK.TRANS64.TRYWAIT P0, [R0+URZ+0x50], R6 ;  /* 0x00005006000075a7 */ /* 0x000ea400080011ff */
[----:B--2---:R-:W-:Y:S05]  /*79f0*/  @!P0 BRA `(.L_x_123) ;  /* 0x0000002400548947 */ /* 0x004fea0003800000 */
.L_x_122:
[----:B------:R-:W-:Y:S05]  /*7a00*/  BSYNC B0 ;  /* 0x0000000000007941 */ /* 0x000fea0003800000 */
.L_x_121:
[----:B------:R-:W-:Y:S02]  /*7a10*/  ISETP.NE.AND P0, PT, R67, RZ, PT ;  /* 0x000000ff4300720c */ /* 0x000fe40003f05270 */
[----:B------:R-:W-:Y:S11]  /*7a20*/  IADD3 R65, PT, PT, R65, 0x1, RZ ;  /* 0x0000000141417810 */ /* 0x000ff60007ffe0ff */
[----:B------:R4:W1:Y:S04]  /*7a30*/  @P0 LDS.128 R56, [R5] ;  /* 0x0000000005380984 */ /* 0x0008680000000c00 */
[----:B------:R4:W1:Y:S04]  /*7a40*/  @P0 LDS.128 R60, [R4+0x10] ;  /* 0x00001000043c0984 */ /* 0x0008680000000c00 */
[----:B------:R4:W1:Y:S04]  /*7a50*/  @P0 LDS.128 R68, [R3+0x20] ;  /* 0x0000200003440984 */ /* 0x0008680000000c00 */
[----:B------:R4:W1:Y:S02]  /*7a60*/  @P0 LDS.128 R76, [R2+0x30] ;  /* 0x00003000024c0984 */ /* 0x0008640000000c00 */
.L_x_120:
[----:B------:R-:W-:Y:S05]  /*7a70*/  BSYNC B1 ;  /* 0x0000000000017941 */ /* 0x000fea0003800000 */
.L_x_119:
        /* <DEDUP_REMOVED lines=21> */
.L_x_124:
        /* <DEDUP_REMOVED lines=146> */
.L_x_126:
[----:B------:R-:W-:Y:S05]  /*84f0*/  BSYNC.RECONVERGENT B0 ;  /* 0x0000000000007941 */ /* 0x000fea0003800200 */
.L_x_125:
        /* <DEDUP_REMOVED lines=21> */
.L_x_130:
[----:B------:R-:W-:Y:S05]  /*8650*/  BSYNC B0 ;  /* 0x0000000000007941 */ /* 0x000fea0003800000 */
.L_x_129:
[----:B------:R-:W-:Y:S11]  /*8660*/  ISETP.NE.AND P0, PT, R67, RZ, PT ;  /* 0x000000ff4300720c */ /* 0x000ff60003f05270 */
[----:B------:R-:W-:Y:S02]  /*8670*/  @!UPT UIADD3 URZ, UPT, UPT, URZ, URZ, URZ ;  /* 0x000000fffffff290 */ /* 0x000fe4000fffe0ff */
[----:B------:R4:W1:Y:S04]  /*8680*/  @P0 LDS.128 R56, [R4] ;  /* 0x0000000004380984 */ /* 0x0008680000000c00 */
[----:B------:R4:W1:Y:S04]  /*8690*/  @P0 LDS.128 R60, [R3+0x10] ;  /* 0x00001000033c0984 */ /* 0x0008680000000c00 */
[----:B------:R4:W1:Y:S04]  /*86a0*/  @P0 LDS.128 R68, [R2+0x20] ;  /* 0x0000200002440984 */ /* 0x0008680000000c00 */
[----:B------:R4:W1:Y:S02]  /*86b0*/  @P0 LDS.128 R76, [R65+0x30] ;  /* 0x00003000414c0984 */ /* 0x0008640000000c00 */
.L_x_128:
[----:B------:R-:W-:Y:S05]  /*86c0*/  BSYNC B1 ;  /* 0x0000000000017941 */ /* 0x000fea0003800000 */
.L_x_127:
        /* <DEDUP_REMOVED lines=21> */
.L_x_132:
[----:B------:R-:W-:Y:S01]  /*8820*/  ISETP.NE.AND P0, PT, R102, RZ, PT ;  /* 0x000000ff6600720c */ /* 0x000fe20003f05270 */
[----:B------:R-:W-:Y:S05]  /*8830*/  WARPSYNC.ALL ;  /* 0x0000000000007948 */ /* 0x000fea0003800000 */
[----:B------:R-:W-:Y:S01]  /*8840*/  R2UR UR4, R48 ;  /* 0x00000000300472ca */ /* 0x000fe200000e0000 */
[----:B------:R-:W-:Y:S01]  /*8850*/  BSSY.RECONVERGENT B0, `(.L_x_133) ;  /* 0x000008c000007945 */ /* 0x000fe20003800200 */
[----:B------:R-:W-:Y:S02]  /*8860*/  R2UR UR5, R64 ;  /* 0x00000000400572ca */ /* 0x000fe400000e0000 */
[C---:B-1----:R-:W-:Y:S02]  /*8870*/  SHF.L.U32 R0, R56.reuse, 0x10, RZ ;  /* 0x0000001038007819 */ /* 0x042fe400000006ff */
[----:B----4-:R-:W-:Y:S02]  /*8880*/  LOP3.LUT R2, R56, 0xffff0000, RZ, 0xc0, !PT ;  /* 0xffff000038027812 */ /* 0x010fe400078ec0ff */
[C---:B------:R-:W-:Y:S02]  /*8890*/  SHF.L.U32 R3, R57.reuse, 0x10, RZ ;  /* 0x0000001039037819 */ /* 0x040fe400000006ff */
[----:B------:R-:W-:Y:S02]  /*88a0*/  LOP3.LUT R48, R57, 0xffff0000, RZ, 0xc0, !PT ;  /* 0xffff000039307812 */ /* 0x000fe400078ec0ff */
[C---:B------:R-:W-:Y:S01]  /*88b0*/  SHF.L.U32 R50, R58.reuse, 0x10, RZ ;  /* 0x000000103a327819 */ /* 0x040fe200000006ff */
[----:B------:R-:W1:Y:S01]  /*88c0*/  LDTM.x32 R4, tmem[UR4+0x60] ;  /* 0x00006004000479ee */ /* 0x000e6200082c0000 */
[----:B------:R-:W-:Y:S01]  /*88d0*/  LOP3.LUT R51, R58, 0xffff0000, RZ, 0xc0, !PT ;  /* 0xffff00003a337812 */ /* 0x000fe200078ec0ff */
[----:B------:R-:W-:Y:S01]  /*88e0*/  NOP ;  /* 0x0000000000007918 */ /* 0x000fe20000000000 */
[C---:B------:R-:W-:Y:S01]  /*88f0*/  SHF.L.U32 R52, R59.reuse, 0x10, RZ ;  /* 0x000000103b347819 */ /* 0x040fe200000006ff */
[----:B------:R-:W-:Y:S01]  /*8900*/  UIADD3 UR5, UPT, UPT, UR5, 0xd0, URZ ;  /* 0x000000d005057890 */ /* 0x000fe2000fffe0ff */
[----:B------:R-:W-:Y:S02]  /*8910*/  LOP3.LUT R53, R59, 0xffff0000, RZ, 0xc0, !PT ;  /* 0xffff00003b357812 */ /* 0x000fe400078ec0ff */
[C---:B------:R-:W-:Y:S01]  /*8920*/  SHF.L.U32 R54, R60.reuse, 0x10, RZ ;  /* 0x000000103c367819 */ /* 0x040fe200000006ff */
[----:B------:R-:W-:Y:S01]  /*8930*/  UPRMT UR5, UR37, 0x654, UR5 ;  /* 0x0000065425057896 */ /* 0x000fe20008000005 */
[----:B------:R-:W-:Y:S02]  /*8940*/  LOP3.LUT R55, R60, 0xffff0000, RZ, 0xc0, !PT ;  /* 0xffff00003c377812 */ /* 0x000fe400078ec0ff */
[C---:B------:R-:W-:Y:S02]  /*8950*/  SHF.L.U32 R56, R61.reuse, 0x10, RZ ;  /* 0x000000103d387819 */ /* 0x040fe400000006ff */
[----:B------:R-:W-:Y:S02]  /*8960*/  LOP3.LUT R57, R61, 0xffff0000, RZ, 0xc0, !PT ;  /* 0xffff00003d397812 */ /* 0x000fe400078ec0ff */
[C---:B------:R-:W-:Y:S02]  /*8970*/  SHF.L.U32 R58, R62.reuse, 0x10, RZ ;  /* 0x000000103e3a7819 */ /* 0x040fe400000006ff */
[----:B------:R-:W-:Y:S01]  /*8980*/  LOP3.LUT R59, R62, 0xffff0000, RZ, 0xc0, !PT ;  /* 0xffff00003e3b7812 */ /* 0x000fe200078ec0ff */
[----:B-1----:R-:W-:Y:S01]  /*8990*/  SYNCS.ARRIVE.TRANS64.RED.A1T0 RZ, [UR5], RZ ;  /* 0x000000ffffff79a7 */ /* 0x002fe20008100405 */
[C---:B------:R-:W-:Y:S02]  /*89a0*/  SHF.L.U32 R60, R63.reuse, 0x10, RZ ;  /* 0x000000103f3c7819 */ /* 0x040fe400000006ff */
[----:B------:R-:W-:Y:S02]  /*89b0*/  LOP3.LUT R61, R63, 0xffff0000, RZ, 0xc0, !PT ;  /* 0xffff00003f3d7812 */ /* 0x000fe400078ec0ff */
[C---:B------:R-:W-:Y:S01]  /*89c0*/  SHF.L.U32 R62, R68.reuse, 0x10, RZ ;  /* 0x00000010443e7819 */ /* 0x040fe200000006ff */
[C---:B------:R-:W-:Y:S01]  /*89d0*/  FMUL R4, R47.reuse, R4 ;  /* 0x000000042f047220 */ /* 0x040fe20000400000 */
[C---:B------:R-:W-:Y:S01]  /*89e0*/  FMUL R5, R47.reuse, R5 ;  /* 0x000000052f057220 */ /* 0x040fe20000400000 */
[----:B------:R-:W-:Y:S01]  /*89f0*/  FMUL R6, R47, R6 ;  /* 0x000000062f067220 */ /* 0x000fe20000400000 */
[----:B------:R-:W-:Y:S01]  /*8a00*/  LOP3.LUT R63, R68, 0xffff0000, RZ, 0xc0, !PT ;  /* 0xffff0000443f7812 */ /* 0x000fe200078ec0ff */
[C---:B------:R-:W-:Y:S01]  /*8a10*/  FFMA R4, R49.reuse, R0, R4 ;  /* 0x0000000031047223 */ /* 0x040fe20000000004 */
[----:B------:R-:W-:Y:S01]  /*8a20*/  FFMA R5, R49, R2, R5 ;  /* 0x0000000231057223 */ /* 0x000fe20000000005 */
[----:B------:R-:W-:Y:S01]  /*8a30*/  SHF.L.U32 R64, R69, 0x10, RZ ;  /* 0x0000001045407819 */ /* 0x000fe200000006ff */
[----:B------:R-:W-:Y:S01]  /*8a40*/  FFMA R6, R49, R3, R6 ;  /* 0x0000000331067223 */ /* 0x000fe20000000006 */
[----:B------:R-:W-:Y:S01]  /*8a50*/  FMUL R7, R47, R7 ;  /* 0x000000072f077220 */ /* 0x000fe20000400000 */
[----:B------:R-:W-:Y:S01]  /*8a60*/  LOP3.LUT R65, R69, 0xffff0000, RZ, 0xc0, !PT ;  /* 0xffff000045417812 */ /* 0x000fe200078ec0ff */
[----:B------:R-:W-:Y:S01]  /*8a70*/  FMUL R8, R47, R8 ;  /* 0x000000082f087220 */ /* 0x000fe20000400000 */
[----:B------:R-:W-:Y:S01]  /*8a80*/  F2FP.BF16.F32.PACK_AB R4, R5, R4 ;  /* 0x000000040504723e */ /* 0x000fe200000010ff */
[----:B------:R-:W-:Y:S01]  /*8a90*/  FFMA R7, R49, R48, R7 ;  /* 0x0000003031077223 */ /* 0x000fe20000000007 */
[----:B------:R-:W-:Y:S01]  /*8aa0*/  FMUL R9, R47, R9 ;  /* 0x000000092f097220 */ /* 0x000fe20000400000 */
[----:B------:R-:W-:Y:S01]  /*8ab0*/  FFMA R8, R49, R50, R8 ;  /* 0x0000003231087223 */ /* 0x000fe20000000008 */
[C---:B------:R-:W-:Y:S01]  /*8ac0*/  SHF.L.U32 R66, R70.reuse, 0x10, RZ ;  /* 0x0000001046427819 */ /* 0x040fe200000006ff */
[----:B------:R-:W-:Y:S01]  /*8ad0*/  FMUL R0, R47, R10 ;  /* 0x0000000a2f007220 */ /* 0x000fe20000400000 */
[----:B------:R-:W-:Y:S01]  /*8ae0*/  F2FP.BF16.F32.PACK_AB R5, R7, R6 ;  /* 0x000000060705723e */ /* 0x000fe200000010ff */
[----:B------:R-:W-:Y:S01]  /*8af0*/  FFMA R9, R49, R51, R9 ;  /* 0x0000003331097223 */ /* 0x000fe20000000009 */
[----:B------:R-:W-:Y:S01]  /*8b00*/  FMUL R2, R47, R11 ;  /* 0x0000000b2f027220 */ /* 0x000fe20000400000 */
[----:B------:R-:W-:Y:S01]  /*8b10*/  FFMA R0, R49, R52, R0 ;  /* 0x0000003431007223 */ /* 0x000fe20000000000 */
[----:B------:R-:W-:Y:S01]  /*8b20*/  LOP3.LUT R67, R70, 0xffff0000, RZ, 0xc0, !PT ;  /* 0xffff000046437812 */ /* 0x000fe200078ec0ff */
[----:B------:R-:W-:Y:S01]  /*8b30*/  FMUL R3, R47, R12 ;  /* 0x0000000c2f037220 */ /* 0x000fe20000400000 */
[----:B------:R-:W-:Y:S01]  /*8b40*/  F2FP.BF16.F32.PACK_AB R6, R9, R8 ;  /* 0x000000080906723e */ /* 0x000fe200000010ff */
[----:B------:R-:W-:Y:S01]  /*8b50*/  FFMA R2, R49, R53, R2 ;  /* 0x0000003531027223 */ /* 0x000fe20000000002 */
[----:B------:R-:W-:Y:S01]  /*8b60*/  FMUL R10, R47, R13 ;  /* 0x0000000d2f0a7220 */ /* 0x000fe20000400000 */
[----:B------:R-:W-:Y:S01]  /*8b70*/  FFMA R3, R49, R54, R3 ;  /* 0x0000003631037223 */ /* 0x000fe20000000003 */
[----:B------:R-:W-:Y:S01]  /*8b80*/  SHF.L.U32 R68, R71, 0x10, RZ ;  /* 0x0000001047447819 */ /* 0x000fe200000006ff */
[----:B------:R-:W-:Y:S01]  /*8b90*/  FMUL R11, R47, R14 ;  /* 0x0000000e2f0b7220 */ /* 0x000fe20000400000 */
[----:B------:R-:W-:Y:S01]  /*8ba0*/  F2FP.BF16.F32.PACK_AB R7, R2, R0 ;  /* 0x000000000207723e */ /* 0x000fe200000010ff */
[----:B------:R-:W-:Y:S01]  /*8bb0*/  FFMA R10, R49, R55, R10 ;  /* 0x00000037310a7223 */ /* 0x000fe2000000000a */
[C---:B------:R-:W-:Y:S01]  /*8bc0*/  FMUL R15, R47.reuse, R15 ;  /* 0x0000000f2f0f7220 */ /* 0x040fe20000400000 */
[C---:B------:R-:W-:Y:S01]  /*8bd0*/  FMUL R12, R47.reuse, R16 ;  /* 0x000000102f0c7220 */ /* 0x040fe20000400000 */
[----:B------:R-:W-:Y:S01]  /*8be0*/  FMUL R13, R47, R17 ;  /* 0x000000112f0d7220 */ /* 0x000fe20000400000 */
[----:B------:R1:W-:Y:S01]  /*8bf0*/  STS.128 [R100+0x6000], R4 ;  /* 0x0060000464007388 */ /* 0x0003e20000000c00 */
[----:B------:R-:W-:Y:S01]  /*8c00*/  LOP3.LUT R69, R71, 0xffff0000, RZ, 0xc0, !PT ;  /* 0xffff000047457812 */ /* 0x000fe200078ec0ff */
[C---:B------:R-:W-:Y:S01]  /*8c10*/  FFMA R11, R49.reuse, R56, R11 ;  /* 0x00000038310b7223 */ /* 0x040fe2000000000b */
[----:B------:R-:W-:Y:S01]  /*8c20*/  SHF.L.U32 R70, R76, 0x10, RZ ;  /* 0x000000104c467819 */ /* 0x000fe200000006ff */
[C---:B------:R-:W-:Y:S01]  /*8c30*/  FFMA R15, R49.reuse, R57, R15 ;  /* 0x00000039310f7223 */ /* 0x040fe2000000000f */
[----:B------:R-:W-:Y:S01]  /*8c40*/  F2FP.BF16.F32.PACK_AB R8, R10, R3 ;  /* 0x000000030a08723e */ /* 0x000fe200000010ff */
[C---:B------:R-:W-:Y:S01]  /*8c50*/  FFMA R12, R49.reuse, R58, R12 ;  /* 0x0000003a310c7223 */ /* 0x040fe2000000000c */
[----:B------:R-:W-:Y:S01]  /*8c60*/  FFMA R13, R49, R59, R13 ;  /* 0x0000003b310d7223 */ /* 0x000fe2000000000d */
[C---:B------:R-:W-:Y:S01]  /*8c70*/  FMUL R14, R47.reuse, R18 ;  /* 0x000000122f0e7220 */ /* 0x040fe20000400000 */
[C---:B------:R-:W-:Y:S01]  /*8c80*/  FMUL R19, R47.reuse, R19 ;  /* 0x000000132f137220 */ /* 0x040fe20000400000 */
[C---:B------:R-:W-:Y:S01]  /*8c90*/  FMUL R16, R47.reuse, R20 ;  /* 0x000000142f107220 */ /* 0x040fe20000400000 */
[----:B------:R-:W-:Y:S01]  /*8ca0*/  FMUL R17, R47, R21 ;  /* 0x000000152f117220 */ /* 0x000fe20000400000 */
[----:B------:R-:W-:Y:S01]  /*8cb0*/  FFMA R14, R49, R60, R14 ;  /* 0x0000003c310e7223 */ /* 0x000fe2000000000e */
        /* <DEDUP_REMOVED lines=9> */
[----:B------:R-:W-:Y:S01]  /*8d50*/  F2FP.BF16.F32.PACK_AB R9, R15, R11 ;  /* 0x0000000b0f09723e */ /* 0x000fe200000010ff */
[----:B------:R-:W-:Y:S01]  /*8d60*/  FFMA R23, R49, R65, R23 ;  /* 0x0000004131177223 */ /* 0x000fe20000000017 */
[----:B------:R-:W-:Y:S01]  /*8d70*/  FMUL R27, R47, R27 ;  /* 0x0000001b2f1b7220 */ /* 0x000fe20000400000 */
[----:B------:R-:W-:Y:S01]  /*8d80*/  F2FP.BF16.F32.PACK_AB R10, R13, R12 ;  /* 0x0000000c0d0a723e */ /* 0x000fe200000010ff */
[----:B------:R-:W-:Y:S01]  /*8d90*/  FFMA R20, R49, R66, R20 ;  /* 0x0000004231147223 */ /* 0x000fe20000000014 */
[----:B------:R-:W-:Y:S01]  /*8da0*/  F2FP.BF16.F32.PACK_AB R11, R19, R14 ;  /* 0x0000000e130b723e */ /* 0x000fe200000010ff */
[----:B------:R-:W-:Y:S01]  /*8db0*/  FMUL R24, R47, R28 ;  /* 0x0000001c2f187220 */ /* 0x000fe20000400000 */
[----:B------:R-:W-:Y:S01]  /*8dc0*/  LOP3.LUT R71, R76, 0xffff0000, RZ, 0xc0, !PT ;  /* 0xffff00004c477812 */ /* 0x000fe200078ec0ff */
[----:B------:R-:W-:Y:S01]  /*8dd0*/  FFMA R21, R49, R67, R21 ;  /* 0x0000004331157223 */ /* 0x000fe20000000015 */
[----:B------:R-:W-:Y:S01]  /*8de0*/  SHF.L.U32 R72, R77, 0x10, RZ ;  /* 0x000000104d487819 */ /* 0x000fe200000006ff */
[----:B------:R1:W-:Y:S01]  /*8df0*/  STS.128 [R99+0x6010], R8 ;  /* 0x0060100863007388 */ /* 0x0003e20000000c00 */
[----:B------:R-:W-:Y:S01]  /*8e00*/  FMUL R25, R47, R29 ;  /* 0x0000001d2f197220 */ /* 0x000fe20000400000 */
[----:B------:R-:W-:Y:S01]  /*8e10*/  FFMA R22, R49, R68, R22 ;  /* 0x0000004431167223 */ /* 0x000fe20000000016 */
[----:B------:R-:W-:Y:S01]  /*8e20*/  LOP3.LUT R73, R77, 0xffff0000, RZ, 0xc0, !PT ;  /* 0xffff00004d497812 */ /* 0x000fe200078ec0ff */
[----:B------:R-:W-:Y:S01]  /*8e30*/  FMUL R26, R47, R30 ;  /* 0x0000001e2f1a7220 */ /* 0x000fe20000400000 */
[----:B------:R-:W-:Y:S01]  /*8e40*/  FFMA R27, R49, R69, R27 ;  /* 0x00000045311b7223 */ /* 0x000fe2000000001b */
[C---:B------:R-:W-:Y:S01]  /*8e50*/  SHF.L.U32 R74, R78.reuse, 0x10, RZ ;  /* 0x000000104e4a7819 */ /* 0x040fe200000006ff */
[----:B------:R-:W-:Y:S01]  /*8e60*/  FMUL R31, R47, R31 ;  /* 0x0000001f2f1f7220 */ /* 0x000fe20000400000 */
[----:B------:R-:W-:Y:S01]  /*8e70*/  FFMA R24, R49, R70, R24 ;  /* 0x0000004631187223 */ /* 0x000fe20000000018 */
[----:B------:R-:W-:Y:S01]  /*8e80*/  LOP3.LUT R75, R78, 0xffff0000, RZ, 0xc0, !PT ;  /* 0xffff00004e4b7812 */ /* 0x000fe200078ec0ff */
[----:B------:R-:W-:Y:S01]  /*8e90*/  FMUL R28, R47, R32 ;  /* 0x000000202f1c7220 */ /* 0x000fe20000400000 */
[----:B------:R-:W-:Y:S01]  /*8ea0*/  FFMA R25, R49, R71, R25 ;  /* 0x0000004731197223 */ /* 0x000fe20000000019 */
[----:B------:R-:W-:Y:S01]  /*8eb0*/  SHF.L.U32 R76, R79, 0x10, RZ ;  /* 0x000000104f4c7819 */ /* 0x000fe200000006ff */
[----:B------:R-:W-:Y:S01]  /*8ec0*/  FMUL R29, R47, R33 ;  /* 0x000000212f1d7220 */ /* 0x000fe20000400000 */
[----:B------:R-:W-:Y:S01]  /*8ed0*/  F2FP.BF16.F32.PACK_AB R16, R17, R16 ;  /* 0x000000101110723e */ /* 0x000fe200000010ff */
[----:B------:R-:W-:Y:S01]  /*8ee0*/  FFMA R26, R49, R72, R26 ;  /* 0x00000048311a7223 */ /* 0x000fe2000000001a */
[----:B------:R-:W-:Y:S01]  /*8ef0*/  LOP3.LUT R77, R79, 0xffff0000, RZ, 0xc0, !PT ;  /* 0xffff00004f4d7812 */ /* 0x000fe200078ec0ff */
        /* <DEDUP_REMOVED lines=33> */
.L_x_134:
[----:B------:R-:W-:Y:S05]  /*9110*/  BSYNC.RECONVERGENT B0 ;  /* 0x0000000000007941 */ /* 0x000fea0003800200 */
.L_x_133:
[----:B------:R-:W-:Y:S01]  /*9120*/  BAR.SYNC.DEFER_BLOCKING 0x1, 0x80 ;  /* 0x0042000000007b1d */ /* 0x000fe20000010000 */
[----:B------:R-:W-:Y:S01]  /*9130*/  UISETP.NE.AND UP0, UPT, UR49, -0x4, UPT ;  /* 0xfffffffc3100788c */ /* 0x000fe2000bf05270 */
[----:B------:R-:W-:Y:S08]  /*9140*/  IADD3 R45, PT, PT, R45, 0x1, RZ ;  /* 0x000000012d2d7810 */ /* 0x000ff00007ffe0ff */
[----:B------:R-:W-:Y:S05]  /*9150*/  BRA.U !UP0, `(.L_x_135) ;  /* 0x0000000108287547 */ /* 0x000fea000b800000 */
[----:B------:R-:W-:Y:S01]  /*9160*/  ISETP.NE.AND P0, PT, R107, RZ, PT ;  /* 0x000000ff6b00720c */ /* 0x000fe20003f05270 */
[----:B------:R-:W-:Y:S01]  /*9170*/  IMAD.U32 R2, RZ, RZ, UR51 ;  /* 0x00000033ff027e24 */ /* 0x000fe2000f8e00ff */
[----:B------:R-:W-:Y:S01]  /*9180*/  UIADD3 UR51, UPT, UPT, UR51, 0x1, URZ ;  /* 0x0000000133337890 */ /* 0x000fe2000fffe0ff */
[----:B------:R-:W-:Y:S03]  /*9190*/  IMAD.U32 R0, RZ, RZ, UR37 ;  /* 0x00000025ff007e24 */ /* 0x000fe6000f8e00ff */
[----:B------:R-:W-:Y:S04]  /*91a0*/  UISETP.NE.AND UP0, UPT, UR51, 0x4, UPT ;  /* 0x000000043300788c */ /* 0x000fe8000bf05270 */
[----:B------:R-:W-:Y:S03]  /*91b0*/  USEL UR51, UR51, URZ, UP0 ;  /* 0x000000ff33337287 */ /* 0x000fe60008000000 */
[----:B------:R-:W-:Y:S05]  /*91c0*/  @P0 LEA R2, R2, UR48, 0x3 ;  /* 0x0000003002020c11 */ /* 0x000fea000f8e18ff */
[----:B------:R-:W-:Y:S05]  /*91d0*/  @P0 VIADD R2, R2, 0x70 ;  /* 0x0000007002020836 */ /* 0x000fea0000000000 */
[----:B------:R-:W-:Y:S04]  /*91e0*/  @P0 PRMT R0, R0, 0x654, R2 ;  /* 0x0000065400000816 */ /* 0x000fe80000000002 */
[----:B------:R2:W-:Y:S03]  /*91f0*/  @P0 SYNCS.ARRIVE.TRANS64.RED.A1T0 RZ, [R0+URZ], RZ ;  /* 0x000000ff00ff09a7 */ /* 0x0005e600081004ff */
.L_x_135:
[----:B------:R-:W-:Y:S01]  /*9200*/  ISETP.NE.AND P2, PT, R103, RZ, PT ;  /* 0x000000ff6700720c */ /* 0x000fe20003f45270 */
[----:B------:R-:W-:Y:S01]  /*9210*/  IMAD.IADD R2, R43, 0x1, R86 ;  /* 0x000000012b027824 */ /* 0x000fe200078e0256 */
[----:B------:R-:W-:Y:S01]  /*9220*/  ISETP.NE.AND P0, PT, R105, 0x2, PT ;  /* 0x000000026900780c */ /* 0x000fe20003f05270 */
[----:B--2---:R-:W-:Y:S01]  /*9230*/  IMAD.IADD R0, R44, 0x1, R87 ;  /* 0x000000012c007824 */ /* 0x004fe200078e0257 */
[----:B------:R-:W-:Y:S01]  /*9240*/  ISETP.NE.AND P1, PT, R45, 0x2, PT ;  /* 0x000000022d00780c */ /* 0x000fe20003f25270 */
[----:B------:R-:W-:Y:S01]  /*9250*/  UIADD3 UR49, UPT, UPT, UR49, 0x4, URZ ;  /* 0x0000000431317890 */ /* 0x000fe2000fffe0ff */
[----:B------:R-:W-:Y:S02]  /*9260*/  R2UR UR12, R2 ;  /* 0x00000000020c72ca */ /* 0x000fe400000e0000 */
[----:B------:R-:W-:Y:S02]  /*9270*/  R2UR UR20, R0 ;  /* 0x00000000001472ca */ /* 0x000fe400000e0000 */
[----:B------:R-:W-:Y:S02]  /*9280*/  SEL R2, RZ, 0x1, P0 ;  /* 0x00000001ff027807 */ /* 0x000fe40000000000 */
[----:B------:R-:W-:Y:S02]  /*9290*/  SEL R0, RZ, 0x1, P1 ;  /* 0x00000001ff007807 */ /* 0x000fe40000800000 */
[----:B------:R-:W-:Y:S02]  /*92a0*/  @P2 R2UR UR36, R94 ;  /* 0x000000005e2422ca */ /* 0x000fe400000e0000 */
[----:B------:R-:W-:Y:S02]  /*92b0*/  LOP3.LUT R95, R95, R2, RZ, 0x3c, !PT ;  /* 0x000000025f5f7212 */ /* 0x000fe400078e3cff */
[----:B------:R-:W-:Y:S02]  /*92c0*/  LOP3.LUT R96, R96, R0, RZ, 0x3c, !PT ;  /* 0x0000000060607212 */ /* 0x000fe400078e3cff */
[----:B------:R-:W-:Y:S02]  /*92d0*/  SEL R105, R105, RZ, P0 ;  /* 0x000000ff69697207 */ /* 0x000fe40000000000 */
[----:B------:R-:W-:Y:S01]  /*92e0*/  SEL R45, R45, RZ, P1 ;  /* 0x000000ff2d2d7207 */ /* 0x000fe20000800000 */
[----:B------:R-:W-:Y:S06]  /*92f0*/  @P2 BRA `(.L_x_136) ;  /* 0xffffffc000502947 */ /* 0x000fec000383ffff */
[----:B------:R-:W-:-:S09]  /*9300*/  UISETP.NE.AND UP0, UPT, UR50, URZ, UPT ;  /* 0x000000ff3200728c */ /* 0x000fd2000bf05270 */
[----:B------:R-:W-:Y:S05]  /*9310*/  BRA.U !UP0, `(.L_x_137) ;  /* 0x0000000108487547 */ /* 0x000fea000b800000 */
[----:B------:R-:W2:Y:S02]  /*9320*/  LDCU.64 UR4, c[0x0][0xc90] ;  /* 0x00019200ff0477ac */ /* 0x000ea40008000a00 */
[----:B--2---:R-:W-:-:S04]  /*9330*/  UISETP.NE.U32.AND UP0, UPT, UR4, URZ, UPT ;  /* 0x000000ff0400728c */ /* 0x004fc8000bf05070 */
[----:B------:R-:W-:-:S09]  /*9340*/  UISETP.NE.AND.EX UP0, UPT, UR5, URZ, UPT, UP0 ;  /* 0x000000ff0500728c */ /* 0x000fd2000bf05300 */
[----:B------:R-:W-:Y:S05]  /*9350*/  BRA.U UP0, `(.L_x_138) ;  /* 0x00000001000c7547 */ /* 0x000fea000b800000 */
[----:B------:R-:W-:-:S13]  /*9360*/  FSETP.NEU.AND P0, PT, R49, RZ, PT ;  /* 0x000000ff3100720b */ /* 0x000fda0003f0d000 */
[----:B------:R-:W-:Y:S05]  /*9370*/  @!P0 EXIT ;  /* 0x000000000000894d */ /* 0x000fea0003800000 */
[----:B------:R-:W-:Y:S05]  /*9380*/  BRA `(.L_x_137) ;  /* 0x00000000002c7947 */ /* 0x000fea0003800000 */
.L_x_138:
[----:B------:R-:W-:Y:S01]  /*9390*/  ISETP.NE.AND P0, PT, R104, RZ, PT ;  /* 0x000000ff6800720c */ /* 0x000fe20003f05270 */
[----:B------:R-:W-:-:S12]  /*93a0*/  BSSY.RECONVERGENT B0, `(.L_x_137) ;  /* 0x0000009000007945 */ /* 0x000fd80003800200 */
[----:B------:R-:W-:Y:S05]  /*93b0*/  @P0 BRA `(.L_x_139) ;  /* 0x0000000000140947 */ /* 0x000fea0003800000 */
[----:B------:R-:W2:Y:S02]  /*93c0*/  LDCU.64 UR4, c[0x0][0xc88] ;  /* 0x00019100ff0477ac */ /* 0x000ea40008000a00 */
[----:B--2---:R-:W-:-:S04]  /*93d0*/  ISETP.NE.U32.AND P0, PT, RZ, UR4, PT ;  /* 0x00000004ff007c0c */ /* 0x004fc8000bf05070 */
[----:B------:R-:W-:-:S13]  /*93e0*/  ISETP.NE.AND.EX P0, PT, RZ, UR5, PT, P0 ;  /* 0x00000005ff007c0c */ /* 0x000fda000bf05300 */
[----:B------:R-:W-:Y:S05]  /*93f0*/  @!P0 EXIT ;  /* 0x000000000000894d */ /* 0x000fea0003800000 */
[----:B------:R-:W-:Y:S05]  /*9400*/  BRA `(.L_x_140) ;  /* 0x0000000000087947 */ /* 0x000fea0003800000 */
.L_x_139:
[----:B------:R-:W-:-:S13]  /*9410*/  FSETP.NEU.AND P0, PT, R49, RZ, PT ;  /* 0x000000ff3100720b */ /* 0x000fda0003f0d000 */
[----:B------:R-:W-:Y:S05]  /*9420*/  @!P0 EXIT ;  /* 0x000000000000894d */ /* 0x000fea0003800000 */
.L_x_140:
[----:B------:R-:W-:Y:S05]  /*9430*/  BSYNC.RECONVERGENT B0 ;  /* 0x0000000000007941 */ /* 0x000fea0003800200 */
.L_x_137:
[----:B------:R-:W-:Y:S01]  /*9440*/  ULEA UR4, UR51, UR48, 0x3 ;  /* 0x0000003033047291 */ /* 0x000fe2000f8e18ff */
[----:B------:R-:W-:-:S04]  /*9450*/  DEPBAR.LE SB0, 0x0 ;  /* 0x000080000000791a */ /* 0x000fc80000000000 */
[----:B------:R-:W-:-:S04]  /*9460*/  UIADD3 UR4, UPT, UPT, UR4, 0x70, URZ ;  /* 0x0000007004047890 */ /* 0x000fc8000fffe0ff */
[----:B------:R-:W-:-:S09]  /*9470*/  UPRMT UR4, UR37, 0x654, UR4 ;  /* 0x0000065425047896 */ /* 0x000fd20008000004 */
[----:B------:R-:W-:Y:S01]  /*9480*/  SYNCS.ARRIVE.TRANS64.RED.A1T0 RZ, [UR4], RZ ;  /* 0x000000ffffff79a7 */ /* 0x000fe20008100404 */
[----:B------:R-:W-:Y:S05]  /*9490*/  EXIT ;  /* 0x000000000000794d */ /* 0x000fea0003800000 */
.L_x_24:
[----:B--2---:R2:W3:Y:S02]  /*94a0*/  SYNCS.PHASECHK.TRANS64.TRYWAIT P0, [R2+URZ+0xf0], R3 ;  /* 0x0000f003020075a7 */ /* 0x0044e400080011ff */
[----:B---3--:R-:W-:Y:S05]  /*94b0*/  @!P0 NANOSLEEP.SYNCS 0x989680 ;  /* 0x009896800000895d */ /* 0x008fea0003900000 */
[----:B------:R-:W3:Y:S02]  /*94c0*/  @!P0 SYNCS.PHASECHK.TRANS64 P0, [R2+URZ+0xf0], R3 ;  /* 0x0000f003020085a7 */ /* 0x000ee400080010ff */
[----:B---3--:R-:W-:Y:S05]  /*94d0*/  @!P0 BRA `(.L_x_24) ;  /* 0xfffffffc00f08947 */ /* 0x008fea000383ffff */
[----:B------:R-:W-:Y:S05]  /*94e0*/  BRA `(.L_x_141) ;  /* 0xffffff8000bc7947 */ /* 0x000fea000383ffff */
.L_x_27:
[----:B-1----:R-:W-:-:S07]  /*94f0*/  MOV R2, UR33 ;  /* 0x0000002100027c02 */ /* 0x002fce0008000f00 */
.L_x_142:
[----:B-1----:R1:W2:Y:S02]  /*9500*/  SYNCS.PHASECHK.TRANS64.TRYWAIT P0, [R2+URZ+0x28], R4 ;  /* 0x00002804020075a7 */ /* 0x0022a400080011ff */
[----:B--2---:R-:W-:Y:S05]  /*9510*/  @!P0 NANOSLEEP.SYNCS 0x989680 ;  /* 0x009896800000895d */ /* 0x004fea0003900000 */
[----:B------:R-:W2:Y:S02]  /*9520*/  @!P0 SYNCS.PHASECHK.TRANS64 P0, [R2+URZ+0x28], R4 ;  /* 0x00002804020085a7 */ /* 0x000ea400080010ff */
[----:B--2---:R-:W-:Y:S05]  /*9530*/  @!P0 BRA `(.L_x_142) ;  /* 0xfffffffc00f08947 */ /* 0x004fea000383ffff */
[----:B------:R-:W-:Y:S05]  /*9540*/  BRA `(.L_x_26) ;  /* 0xffffff8400087947 */ /* 0x000fea000383ffff */
.L_x_36:
[----:B------:R-:W-:-:S07]  /*9550*/  MOV R2, UR33 ;  /* 0x0000002100027c02 */ /* 0x000fce0008000f00 */
.L_x_143:
[----:B-1----:R1:W2:Y:S02]  /*9560*/  SYNCS.PHASECHK.TRANS64.TRYWAIT P0, [R2+URZ+0x28], R4 ;  /* 0x00002804020075a7 */ /* 0x0022a400080011ff */
[----:B--2---:R-:W-:Y:S05]  /*9570*/  @!P0 NANOSLEEP.SYNCS 0x989680 ;  /* 0x009896800000895d */ /* 0x004fea0003900000 */
[----:B------:R-:W2:Y:S02]  /*9580*/  @!P0 SYNCS.PHASECHK.TRANS64 P0, [R2+URZ+0x28], R4 ;  /* 0x00002804020085a7 */ /* 0x000ea400080010ff */
[----:B--2---:R-:W-:Y:S05]  /*9590*/  @!P0 BRA `(.L_x_143) ;  /* 0xfffffffc00f08947 */ /* 0x004fea000383ffff */
[----:B------:R-:W-:Y:S05]  /*95a0*/  BRA `(.L_x_35) ;  /* 0xffffff8800207947 */ /* 0x000fea000383ffff */
.L_x_43:
[----:B-1----:R1:W2:Y:S02]  /*95b0*/  SYNCS.PHASECHK.TRANS64.TRYWAIT P0, [R2+URZ+0xa0], R3 ;  /* 0x0000a003020075a7 */ /* 0x0022a400080011ff */
[----:B--2---:R-:W-:Y:S05]  /*95c0*/  @!P0 NANOSLEEP.SYNCS 0x989680 ;  /* 0x009896800000895d */ /* 0x004fea0003900000 */
[----:B------:R-:W2:Y:S02]  /*95d0*/  @!P0 SYNCS.PHASECHK.TRANS64 P0, [R2+URZ+0xa0], R3 ;  /* 0x0000a003020085a7 */ /* 0x000ea400080010ff */
[----:B--2---:R-:W-:Y:S05]  /*95e0*/  @!P0 BRA `(.L_x_43) ;  /* 0xfffffffc00f08947 */ /* 0x004fea000383ffff */
[----:B------:R-:W-:Y:S05]  /*95f0*/  BRA `(.L_x_144) ;  /* 0xffffff8c00187947 */ /* 0x000fea000383ffff */
.L_x_47:
[----:B----4-:R-:W-:-:S07]  /*9600*/  MOV R0, UR4 ;  /* 0x0000000400007c02 */ /* 0x010fce0008000f00 */
.L_x_145:
[----:B-1----:R1:W2:Y:S02]  /*9610*/  SYNCS.PHASECHK.TRANS64.TRYWAIT P0, [R0+URZ], R2 ;  /* 0x00000002000075a7 */ /* 0x0022a400080011ff */
[----:B--2---:R-:W-:Y:S05]  /*9620*/  @!P0 NANOSLEEP.SYNCS 0x989680 ;  /* 0x009896800000895d */ /* 0x004fea0003900000 */
[----:B------:R-:W2:Y:S02]  /*9630*/  @!P0 SYNCS.PHASECHK.TRANS64 P0, [R0+URZ], R2 ;  /* 0x00000002000085a7 */ /* 0x000ea400080010ff */
[----:B--2---:R-:W-:Y:S05]  /*9640*/  @!P0 BRA `(.L_x_145) ;  /* 0xfffffffc00f08947 */ /* 0x004fea000383ffff */
[----:B------:R-:W-:Y:S05]  /*9650*/  BRA `(.L_x_146) ;  /* 0xffffff9000907947 */ /* 0x000fea000383ffff */
.L_x_48:
[----:B----4-:R-:W-:-:S07]  /*9660*/  MOV R0, UR4 ;  /* 0x0000000400007c02 */ /* 0x010fce0008000f00 */
.L_x_147:
[----:B-1----:R1:W2:Y:S02]  /*9670*/  SYNCS.PHASECHK.TRANS64.TRYWAIT P0, [R0+URZ], R3 ;  /* 0x00000003000075a7 */ /* 0x0022a400080011ff */
[----:B--2---:R-:W-:Y:S05]  /*9680*/  @!P0 NANOSLEEP.SYNCS 0x989680 ;  /* 0x009896800000895d */ /* 0x004fea0003900000 */
[----:B------:R-:W2:Y:S02]  /*9690*/  @!P0 SYNCS.PHASECHK.TRANS64 P0, [R0+URZ], R3 ;  /* 0x00000003000085a7 */ /* 0x000ea400080010ff */
[----:B--2---:R-:W-:Y:S05]  /*96a0*/  @!P0 BRA `(.L_x_147) ;  /* 0xfffffffc00f08947 */ /* 0x004fea000383ffff */
[----:B------:R-:W-:Y:S05]  /*96b0*/  BRA `(.L_x_148) ;  /* 0xffffff90009c7947 */ /* 0x000fea000383ffff */
.L_x_49:
[----:B----4-:R-:W-:-:S07]  /*96c0*/  MOV R0, UR4 ;  /* 0x0000000400007c02 */ /* 0x010fce0008000f00 */
.L_x_149:
[----:B-1----:R1:W2:Y:S02]  /*96d0*/  SYNCS.PHASECHK.TRANS64.TRYWAIT P0, [R0+URZ], R3 ;  /* 0x00000003000075a7 */ /* 0x0022a400080011ff */
[----:B--2---:R-:W-:Y:S05]  /*96e0*/  @!P0 NANOSLEEP.SYNCS 0x989680 ;  /* 0x009896800000895d */ /* 0x004fea0003900000 */
[----:B------:R-:W2:Y:S02]  /*96f0*/  @!P0 SYNCS.PHASECHK.TRANS64 P0, [R0+URZ], R3 ;  /* 0x00000003000085a7 */ /* 0x000ea400080010ff */
[----:B--2---:R-:W-:Y:S05]  /*9700*/  @!P0 BRA `(.L_x_149) ;  /* 0xfffffffc00f08947 */ /* 0x004fea000383ffff */
[----:B------:R-:W-:Y:S05]  /*9710*/  BRA `(.L_x_150) ;  /* 0xffffff9000a87947 */ /* 0x000fea000383ffff */
.L_x_50:
[----:B----4-:R-:W-:-:S07]  /*9720*/  MOV R0, UR4 ;  /* 0x0000000400007c02 */ /* 0x010fce0008000f00 */
.L_x_151:
[----:B-1----:R1:W2:Y:S02]  /*9730*/  SYNCS.PHASECHK.TRANS64.TRYWAIT P0, [R0+URZ], R3 ;  /* 0x00000003000075a7 */ /* 0x0022a400080011ff */
[----:B--2---:R-:W-:Y:S05]  /*9740*/  @!P0 NANOSLEEP.SYNCS 0x989680 ;  /* 0x009896800000895d */ /* 0x004fea0003900000 */
[----:B------:R-:W2:Y:S02]  /*9750*/  @!P0 SYNCS.PHASECHK.TRANS64 P0, [R0+URZ], R3 ;  /* 0x00000003000085a7 */ /* 0x000ea400080010ff */
[----:B--2---:R-:W-:Y:S05]  /*9760*/  @!P0 BRA `(.L_x_151) ;  /* 0xfffffffc00f08947 */ /* 0x004fea000383ffff */
[----:B------:R-:W-:Y:S05]  /*9770*/  BRA `(.L_x_152) ;  /* 0xffffff9000b47947 */ /* 0x000fea000383ffff */
.L_x_53:
[----:B-1----:R1:W3:Y:S02]  /*9780*/  SYNCS.PHASECHK.TRANS64.TRYWAIT P0, [R0+URZ+0xe0], R4 ;  /* 0x0000e004000075a7 */ /* 0x0022e400080011ff */
[----:B---3--:R-:W-:Y:S05]  /*9790*/  @!P0 NANOSLEEP.SYNCS 0x989680 ;  /* 0x009896800000895d */ /* 0x008fea0003900000 */
[----:B------:R-:W3:Y:S02]  /*97a0*/  @!P0 SYNCS.PHASECHK.TRANS64 P0, [R0+URZ+0xe0], R4 ;  /* 0x0000e004000085a7 */ /* 0x000ee400080010ff */
[----:B---3--:R-:W-:Y:S05]  /*97b0*/  @!P0 BRA `(.L_x_53) ;  /* 0xfffffffc00f08947 */ /* 0x008fea000383ffff */
[----:B------:R-:W-:Y:S05]  /*97c0*/  BRA `(.L_x_153) ;  /* 0xffffff9400107947 */ /* 0x000fea000383ffff */
.L_x_54:
[----:B------:R-:W-:-:S07]  /*97d0*/  MOV R0, UR5 ;  /* 0x0000000500007c02 */ /* 0x000fce0008000f00 */
.L_x_154:
[----:B-1----:R1:W3:Y:S02]  /*97e0*/  SYNCS.PHASECHK.TRANS64.TRYWAIT P0, [R0+URZ+0xb0], R5 ;  /* 0x0000b005000075a7 */ /* 0x0022e400080011ff */
[----:B---3--:R-:W-:Y:S05]  /*97f0*/  @!P0 NANOSLEEP.SYNCS 0x989680 ;  /* 0x009896800000895d */ /* 0x008fea0003900000 */
[----:B------:R-:W3:Y:S02]  /*9800*/  @!P0 SYNCS.PHASECHK.TRANS64 P0, [R0+URZ+0xb0], R5 ;  /* 0x0000b005000085a7 */ /* 0x000ee400080010ff */
[----:B---3--:R-:W-:Y:S05]  /*9810*/  @!P0 BRA `(.L_x_154) ;  /* 0xfffffffc00f08947 */ /* 0x008fea000383ffff */
[----:B------:R-:W-:Y:S05]  /*9820*/  BRA `(.L_x_155) ;  /* 0xffffff9400207947 */ /* 0x000fea000383ffff */
.L_x_55:
[----:B-1----:R1:W3:Y:S02]  /*9830*/  SYNCS.PHASECHK.TRANS64.TRYWAIT P1, [R0+URZ+0xa0], R4 ;  /* 0x0000a004000075a7 */ /* 0x0022e400080211ff */
[----:B---3--:R-:W-:Y:S05]  /*9840*/  @!P1 NANOSLEEP.SYNCS 0x989680 ;  /* 0x009896800000995d */ /* 0x008fea0003900000 */
[----:B------:R-:W3:Y:S02]  /*9850*/  @!P1 SYNCS.PHASECHK.TRANS64 P1, [R0+URZ+0xa0], R4 ;  /* 0x0000a004000095a7 */ /* 0x000ee400080210ff */
[----:B---3--:R-:W-:Y:S05]  /*9860*/  @!P1 BRA `(.L_x_55) ;  /* 0xfffffffc00f09947 */ /* 0x008fea000383ffff */
[----:B------:R-:W-:Y:S05]  /*9870*/  BRA `(.L_x_156) ;  /* 0xffffff9400507947 */ /* 0x000fea000383ffff */
.L_x_58:
[----:B------:R-:W-:-:S07]  /*9880*/  MOV R0, UR5 ;  /* 0x0000000500007c02 */ /* 0x000fce0008000f00 */
.L_x_157:
[----:B-1----:R1:W3:Y:S02]  /*9890*/  SYNCS.PHASECHK.TRANS64.TRYWAIT P0, [R0+URZ+0xb0], R2 ;  /* 0x0000b002000075a7 */ /* 0x0022e400080011ff */
[----:B---3--:R-:W-:Y:S05]  /*98a0*/  @!P0 NANOSLEEP.SYNCS 0x989680 ;  /* 0x009896800000895d */ /* 0x008fea0003900000 */
[----:B------:R-:W3:Y:S02]  /*98b0*/  @!P0 SYNCS.PHASECHK.TRANS64 P0, [R0+URZ+0xb0], R2 ;  /* 0x0000b002000085a7 */ /* 0x000ee400080010ff */
[----:B---3--:R-:W-:Y:S05]  /*98c0*/  @!P0 BRA `(.L_x_157) ;  /* 0xfffffffc00f08947 */ /* 0x008fea000383ffff */
[----:B------:R-:W-:Y:S05]  /*98d0*/  BRA `(.L_x_57) ;  /* 0xffffff9400a47947 */ /* 0x000fea000383ffff */
.L_x_65:
[----:B-1----:R1:W3:Y:S02]  /*98e0*/  SYNCS.PHASECHK.TRANS64.TRYWAIT P1, [R0+URZ+0xa0], R2 ;  /* 0x0000a002000075a7 */ /* 0x0022e400080211ff */
[----:B---3--:R-:W-:Y:S05]  /*98f0*/  @!P1 NANOSLEEP.SYNCS 0x989680 ;  /* 0x009896800000995d */ /* 0x008fea0003900000 */
[----:B------:R-:W3:Y:S02]  /*9900*/  @!P1 SYNCS.PHASECHK.TRANS64 P1, [R0+URZ+0xa0], R2 ;  /* 0x0000a002000095a7 */ /* 0x000ee400080210ff */
[----:B---3--:R-:W-:Y:S05]  /*9910*/  @!P1 BRA `(.L_x_65) ;  /* 0xfffffffc00f09947 */ /* 0x008fea000383ffff */
[----:B------:R-:W-:Y:S05]  /*9920*/  BRA `(.L_x_158) ;  /* 0xffffff9c00b87947 */ /* 0x000fea000383ffff */
.L_x_66:
[----:B------:R-:W-:-:S07]  /*9930*/  MOV R2, UR15 ;  /* 0x0000000f00027c02 */ /* 0x000fce0008000f00 */
.L_x_159:
[----:B-1----:R1:W3:Y:S02]  /*9940*/  SYNCS.PHASECHK.TRANS64.TRYWAIT P0, [R2+URZ+0xd0], R0 ;  /* 0x0000d000020075a7 */ /* 0x0022e400080011ff */
[----:B---3--:R-:W-:Y:S05]  /*9950*/  @!P0 NANOSLEEP.SYNCS 0x989680 ;  /* 0x009896800000895d */ /* 0x008fea0003900000 */
[----:B------:R-:W3:Y:S02]  /*9960*/  @!P0 SYNCS.PHASECHK.TRANS64 P0, [R2+URZ+0xd0], R0 ;  /* 0x0000d000020085a7 */ /* 0x000ee400080010ff */
[----:B---3--:R-:W-:Y:S05]  /*9970*/  @!P0 BRA `(.L_x_159) ;  /* 0xfffffffc00f08947 */ /* 0x008fea000383ffff */
[----:B------:R-:W-:Y:S05]  /*9980*/  BRA `(.L_x_160) ;  /* 0xffffff9c00f07947 */ /* 0x000fea000383ffff */
.L_x_69:
[----:B------:R-:W-:Y:S07]  /*9990*/  MOV R0, UR14 ;  /* 0x0000000e00007c02 */ /* 0x000fee0008000f00 */
.L_x_161:
[----:B-1----:R1:W3:Y:S02]  /*99a0*/  SYNCS.PHASECHK.TRANS64.TRYWAIT P0, [R0+URZ], R2 ;  /* 0x00000002000075a7 */ /* 0x0022e400080011ff */
[----:B---3--:R-:W-:Y:S05]  /*99b0*/  @!P0 NANOSLEEP.SYNCS 0x989680 ;  /* 0x009896800000895d */ /* 0x008fea0003900000 */
[----:B------:R-:W3:Y:S02]  /*99c0*/  @!P0 SYNCS.PHASECHK.TRANS64 P0, [R0+URZ], R2 ;  /* 0x00000002000085a7 */ /* 0x000ee400080010ff */
[----:B---3--:R-:W-:Y:S05]  /*99d0*/  @!P0 BRA `(.L_x_161) ;  /* 0xfffffffc00f08947 */ /* 0x008fea000383ffff */
[----:B------:R-:W-:Y:S05]  /*99e0*/  BRA `(.L_x_68) ;  /* 0xffffffa0000c7947 */ /* 0x000fea000383ffff */
.L_x_72:
[----:B------:R-:W-:-:S07]  /*99f0*/  MOV R0, UR5 ;  /* 0x0000000500007c02 */ /* 0x000fce0008000f00 */
.L_x_162:
[----:B--2---:R2:W3:Y:S02]  /*9a00*/  SYNCS.PHASECHK.TRANS64.TRYWAIT P0, [R0+URZ], R2 ;  /* 0x00000002000075a7 */ /* 0x0044e400080011ff */
[----:B---3--:R-:W-:Y:S05]  /*9a10*/  @!P0 NANOSLEEP.SYNCS 0x989680 ;  /* 0x009896800000895d */ /* 0x008fea0003900000 */
[----:B------:R-:W3:Y:S02]  /*9a20*/  @!P0 SYNCS.PHASECHK.TRANS64 P0, [R0+URZ], R2 ;  /* 0x00000002000085a7 */ /* 0x000ee400080010ff */
[----:B---3--:R-:W-:Y:S05]  /*9a30*/  @!P0 BRA `(.L_x_162) ;  /* 0xfffffffc00f08947 */ /* 0x008fea000383ffff */
[----:B------:R-:W-:Y:S05]  /*9a40*/  BRA `(.L_x_163) ;  /* 0xffffffa4001c7947 */ /* 0x000fea000383ffff */
.L_x_73:
[----:B------:R-:W-:-:S07]  /*9a50*/  MOV R0, UR6 ;  /* 0x0000000600007c02 */ /* 0x000fce0008000f00 */
.L_x_164:
[----:B--2---:R2:W3:Y:S02]  /*9a60*/  SYNCS.PHASECHK.TRANS64.TRYWAIT P0, [R0+URZ], R2 ;  /* 0x00000002000075a7 */ /* 0x0044e400080011ff */
[----:B---3--:R-:W-:Y:S05]  /*9a70*/  @!P0 NANOSLEEP.SYNCS 0x989680 ;  /* 0x009896800000895d */ /* 0x008fea0003900000 */
[----:B------:R-:W3:Y:S02]  /*9a80*/  @!P0 SYNCS.PHASECHK.TRANS64 P0, [R0+URZ], R2 ;  /* 0x00000002000085a7 */ /* 0x000ee400080010ff */
[----:B---3--:R-:W-:Y:S05]  /*9a90*/  @!P0 BRA `(.L_x_164) ;  /* 0xfffffffc00f08947 */ /* 0x008fea000383ffff */
[----:B------:R-:W-:Y:S05]  /*9aa0*/  BRA `(.L_x_165) ;  /* 0xffffffa400287947 */ /* 0x000fea000383ffff */
.L_x_78:
[----:B--2---:R2:W3:Y:S02]  /*9ab0*/  SYNCS.PHASECHK.TRANS64.TRYWAIT P0, [R0+URZ+0xa0], R2 ;  /* 0x0000a002000075a7 */ /* 0x0044e400080011ff */
[----:B---3--:R-:W-:Y:S05]  /*9ac0*/  @!P0 NANOSLEEP.SYNCS 0x989680 ;  /* 0x009896800000895d */ /* 0x008fea0003900000 */
[----:B------:R-:W3:Y:S02]  /*9ad0*/  @!P0 SYNCS.PHASECHK.TRANS64 P0, [R0+URZ+0xa0], R2 ;  /* 0x0000a002000085a7 */ /* 0x000ee400080010ff */
[----:B---3--:R-:W-:Y:S05]  /*9ae0*/  @!P0 BRA `(.L_x_78) ;  /* 0xfffffffc00f08947 */ /* 0x008fea000383ffff */
[----:B------:R-:W-:Y:S05]  /*9af0*/  BRA `(.L_x_166) ;  /* 0xffffffa800207947 */ /* 0x000fea000383ffff */
.L_x_81:
[----:B------:R-:W-:Y:S07]  /*9b00*/  MOV R0, UR4 ;  /* 0x0000000400007c02 */ /* 0x000fee0008000f00 */
.L_x_167:
[----:B-1----:R1:W2:Y:S02]  /*9b10*/  SYNCS.PHASECHK.TRANS64.TRYWAIT P0, [R0+URZ+0x98], R2 ;  /* 0x00009802000075a7 */ /* 0x0022a400080011ff */
[----:B--2---:R-:W-:Y:S05]  /*9b20*/  @!P0 NANOSLEEP.SYNCS 0x989680 ;  /* 0x009896800000895d */ /* 0x004fea0003900000 */
[----:B------:R-:W2:Y:S02]  /*9b30*/  @!P0 SYNCS.PHASECHK.TRANS64 P0, [R0+URZ+0x98], R2 ;  /* 0x00009802000085a7 */ /* 0x000ea400080010ff */
[----:B--2---:R-:W-:Y:S05]  /*9b40*/  @!P0 BRA `(.L_x_167) ;  /* 0xfffffffc00f08947 */ /* 0x004fea000383ffff */
[----:B------:R-:W-:Y:S05]  /*9b50*/  BRA `(.L_x_80) ;  /* 0xffffffac001c7947 */ /* 0x000fea000383ffff */
.L_x_84:
[----:B------:R-:W-:Y:S07]  /*9b60*/  MOV R0, UR4 ;  /* 0x0000000400007c02 */ /* 0x000fee0008000f00 */
.L_x_168:
[----:B-1----:R1:W2:Y:S02]  /*9b70*/  SYNCS.PHASECHK.TRANS64.TRYWAIT P0, [R0+URZ+0x70], R28 ;  /* 0x0000701c000075a7 */ /* 0x0022a400080011ff */
[----:B--2---:R-:W-:Y:S05]  /*9b80*/  @!P0 NANOSLEEP.SYNCS 0x989680 ;  /* 0x009896800000895d */ /* 0x004fea0003900000 */
[----:B------:R-:W2:Y:S02]  /*9b90*/  @!P0 SYNCS.PHASECHK.TRANS64 P0, [R0+URZ+0x70], R28 ;  /* 0x0000701c000085a7 */ /* 0x000ea400080010ff */
[----:B--2---:R-:W-:Y:S05]  /*9ba0*/  @!P0 BRA `(.L_x_168) ;  /* 0xfffffffc00f08947 */ /* 0x004fea000383ffff */
[----:B------:R-:W-:Y:S05]  /*9bb0*/  BRA `(.L_x_169) ;  /* 0xffffffac00747947 */ /* 0x000fea000383ffff */
.L_x_85:
[----:B------:R-:W-:Y:S07]  /*9bc0*/  MOV R0, UR4 ;  /* 0x0000000400007c02 */ /* 0x000fee0008000f00 */
.L_x_170:
[----:B-1----:R1:W2:Y:S02]  /*9bd0*/  SYNCS.PHASECHK.TRANS64.TRYWAIT P0, [R0+URZ+0x78], R28 ;  /* 0x0000781c000075a7 */ /* 0x0022a400080011ff */
[----:B--2---:R-:W-:Y:S05]  /*9be0*/  @!P0 NANOSLEEP.SYNCS 0x989680 ;  /* 0x009896800000895d */ /* 0x004fea0003900000 */
[----:B------:R-:W2:Y:S02]  /*9bf0*/  @!P0 SYNCS.PHASECHK.TRANS64 P0, [R0+URZ+0x78], R28 ;  /* 0x0000781c000085a7 */ /* 0x000ea400080010ff */
[----:B--2---:R-:W-:Y:S05]  /*9c00*/  @!P0 BRA `(.L_x_170) ;  /* 0xfffffffc00f08947 */ /* 0x004fea000383ffff */
[----:B------:R-:W-:Y:S05]  /*9c10*/  BRA `(.L_x_171) ;  /* 0xffffffac00ac7947 */ /* 0x000fea000383ffff */
.L_x_86:
[----:B------:R-:W-:Y:S07]  /*9c20*/  MOV R0, UR4 ;  /* 0x0000000400007c02 */ /* 0x000fee0008000f00 */
.L_x_172:
[----:B-1----:R1:W2:Y:S02]  /*9c30*/  SYNCS.PHASECHK.TRANS64.TRYWAIT P0, [R0+URZ+0x80], R28 ;  /* 0x0000801c000075a7 */ /* 0x0022a400080011ff */
[----:B--2---:R-:W-:Y:S05]  /*9c40*/  @!P0 NANOSLEEP.SYNCS 0x989680 ;  /* 0x009896800000895d */ /* 0x004fea0003900000 */
[----:B------:R-:W2:Y:S02]  /*9c50*/  @!P0 SYNCS.PHASECHK.TRANS64 P0, [R0+URZ+0x80], R28 ;  /* 0x0000801c000085a7 */ /* 0x000ea400080010ff */
[----:B--2---:R-:W-:Y:S05]  /*9c60*/  @!P0 BRA `(.L_x_172) ;  /* 0xfffffffc00f08947 */ /* 0x004fea000383ffff */
[----:B------:R-:W-:Y:S05]  /*9c70*/  BRA `(.L_x_173) ;  /* 0xffffffac00f07947 */ /* 0x000fea000383ffff */
.L_x_87:
[----:B------:R-:W-:Y:S07]  /*9c80*/  MOV R0, UR4 ;  /* 0x0000000400007c02 */ /* 0x000fee0008000f00 */
.L_x_174:
[----:B-1----:R1:W2:Y:S02]  /*9c90*/  SYNCS.PHASECHK.TRANS64.TRYWAIT P0, [R0+URZ+0x88], R28 ;  /* 0x0000881c000075a7 */ /* 0x0022a400080011ff */
[----:B--2---:R-:W-:Y:S05]  /*9ca0*/  @!P0 NANOSLEEP.SYNCS 0x989680 ;  /* 0x009896800000895d */ /* 0x004fea0003900000 */
[----:B------:R-:W2:Y:S02]  /*9cb0*/  @!P0 SYNCS.PHASECHK.TRANS64 P0, [R0+URZ+0x88], R28 ;  /* 0x0000881c000085a7 */ /* 0x000ea400080010ff */
[----:B--2---:R-:W-:Y:S05]  /*9cc0*/  @!P0 BRA `(.L_x_174) ;  /* 0xfffffffc00f08947 */ /* 0x004fea000383ffff */
[----:B------:R-:W-:Y:S05]  /*9cd0*/  BRA `(.L_x_175) ;  /* 0xffffffb000747947 */ /* 0x000fea000383ffff */
.L_x_89:
[----:B------:R-:W-:-:S07]  /*9ce0*/  MOV R0, UR4 ;  /* 0x0000000400007c02 */ /* 0x000fce0008000f00 */
.L_x_176:
[----:B-1----:R1:W3:Y:S02]  /*9cf0*/  SYNCS.PHASECHK.TRANS64.TRYWAIT P0, [R0+URZ+0x70], R2 ;  /* 0x00007002000075a7 */ /* 0x0022e400080011ff */
[----:B---3--:R-:W-:Y:S05]  /*9d00*/  @!P0 NANOSLEEP.SYNCS 0x989680 ;  /* 0x009896800000895d */ /* 0x008fea0003900000 */
[----:B------:R-:W3:Y:S02]  /*9d10*/  @!P0 SYNCS.PHASECHK.TRANS64 P0, [R0+URZ+0x70], R2 ;  /* 0x00007002000085a7 */ /* 0x000ee400080010ff */
[----:B---3--:R-:W-:Y:S05]  /*9d20*/  @!P0 BRA `(.L_x_176) ;  /* 0xfffffffc00f08947 */ /* 0x008fea000383ffff */
[----:B------:R-:W-:Y:S05]  /*9d30*/  BRA `(.L_x_177) ;  /* 0xffffffb000e87947 */ /* 0x000fea000383ffff */
.L_x_90:
[----:B-1----:R-:W-:-:S07]  /*9d40*/  MOV R0, UR4 ;  /* 0x0000000400007c02 */ /* 0x002fce0008000f00 */
.L_x_178:
[----:B-1----:R1:W3:Y:S02]  /*9d50*/  SYNCS.PHASECHK.TRANS64.TRYWAIT P0, [R0+URZ+0x78], R2 ;  /* 0x00007802000075a7 */ /* 0x0022e400080011ff */
[----:B---3--:R-:W-:Y:S05]  /*9d60*/  @!P0 NANOSLEEP.SYNCS 0x989680 ;  /* 0x009896800000895d */ /* 0x008fea0003900000 */
[----:B------:R-:W3:Y:S02]  /*9d70*/  @!P0 SYNCS.PHASECHK.TRANS64 P0, [R0+URZ+0x78], R2 ;  /* 0x00007802000085a7 */ /* 0x000ee400080010ff */
[----:B---3--:R-:W-:Y:S05]  /*9d80*/  @!P0 BRA `(.L_x_178) ;  /* 0xfffffffc00f08947 */ /* 0x008fea000383ffff */
[----:B------:R-:W-:Y:S05]  /*9d90*/  BRA `(.L_x_179) ;  /* 0xffffffb000d87947 */ /* 0x000fea000383ffff */
.L_x_91:
[----:B-1----:R-:W-:-:S07]  /*9da0*/  MOV R0, UR4 ;  /* 0x0000000400007c02 */ /* 0x002fce0008000f00 */
.L_x_180:
[----:B-1----:R1:W3:Y:S02]  /*9db0*/  SYNCS.PHASECHK.TRANS64.TRYWAIT P0, [R0+URZ+0x80], R2 ;  /* 0x00008002000075a7 */ /* 0x0022e400080011ff */
[----:B---3--:R-:W-:Y:S05]  /*9dc0*/  @!P0 NANOSLEEP.SYNCS 0x989680 ;  /* 0x009896800000895d */ /* 0x008fea0003900000 */
[----:B------:R-:W3:Y:S02]  /*9dd0*/  @!P0 SYNCS.PHASECHK.TRANS64 P0, [R0+URZ+0x80], R2 ;  /* 0x00008002000085a7 */ /* 0x000ee400080010ff */
[----:B---3--:R-:W-:Y:S05]  /*9de0*/  @!P0 BRA `(.L_x_180) ;  /* 0xfffffffc00f08947 */ /* 0x008fea000383ffff */
[----:B------:R-:W-:Y:S05]  /*9df0*/  BRA `(.L_x_181) ;  /* 0xffffffb000c87947 */ /* 0x000fea000383ffff */
.L_x_93:
[----:B---3--:R3:W4:Y:S02]  /*9e00*/  SYNCS.PHASECHK.TRANS64.TRYWAIT P0, [R0+URZ+0xa0], R2 ;  /* 0x0000a002000075a7 */ /* 0x00872400080011ff */
[----:B----4-:R-:W-:Y:S05]  /*9e10*/  @!P0 NANOSLEEP.SYNCS 0x989680 ;  /* 0x009896800000895d */ /* 0x010fea0003900000 */
[----:B------:R-:W4:Y:S02]  /*9e20*/  @!P0 SYNCS.PHASECHK.TRANS64 P0, [R0+URZ+0xa0], R2 ;  /* 0x0000a002000085a7 */ /* 0x000f2400080010ff */
[----:B----4-:R-:W-:Y:S05]  /*9e30*/  @!P0 BRA `(.L_x_93) ;  /* 0xfffffffc00f08947 */ /* 0x010fea000383ffff */
[----:B------:R-:W-:Y:S05]  /*9e40*/  BRA `(.L_x_182) ;  /* 0xffffffb400907947 */ /* 0x000fea000383ffff */
.L_x_104:
[----:B-1----:R-:W-:Y:S04]  /*9e50*/  MOV R2, UR48 ;  /* 0x0000003000027c02 */ /* 0x002fe80008000f00 */
[----:B------:R1:W3:Y:S03]  /*9e60*/  SYNCS.PHASECHK.TRANS64.TRYWAIT P1, [R2+URZ+0x50], R3 ;  /* 0x00005003020075a7 */ /* 0x0002e600080211ff */
[----:B---3--:R-:W-:Y:S05]  /*9e70*/  @!P1 NANOSLEEP.SYNCS 0x989680 ;  /* 0x009896800000995d */ /* 0x008fea0003900000 */
[----:B------:R-:W3:Y:S02]  /*9e80*/  @!P1 SYNCS.PHASECHK.TRANS64 P1, [R2+URZ+0x50], R3 ;  /* 0x00005003020095a7 */ /* 0x000ee400080210ff */
[----:B---3--:R-:W-:Y:S05]  /*9e90*/  @!P1 BRA `(.L_x_104) ;  /* 0xfffffffc00ec9947 */ /* 0x008fea000383ffff */
[----:B------:R-:W-:Y:S05]  /*9ea0*/  BRA `(.L_x_103) ;  /* 0xffffffc000947947 */ /* 0x000fea000383ffff */
.L_x_106:
[----:B-1----:R1:W4:Y:S02]  /*9eb0*/  SYNCS.PHASECHK.TRANS64.TRYWAIT P0, [R64+URZ+0xc0], R0 ;  /* 0x0000c000400075a7 */ /* 0x00232400080011ff */
[----:B----4-:R-:W-:Y:S05]  /*9ec0*/  @!P0 NANOSLEEP.SYNCS 0x989680 ;  /* 0x009896800000895d */ /* 0x010fea0003900000 */
[----:B------:R-:W4:Y:S02]  /*9ed0*/  @!P0 SYNCS.PHASECHK.TRANS64 P0, [R64+URZ+0xc0], R0 ;  /* 0x0000c000400085a7 */ /* 0x000f2400080010ff */
[----:B----4-:R-:W-:Y:S05]  /*9ee0*/  @!P0 BRA `(.L_x_106) ;  /* 0xfffffffc00f08947 */ /* 0x010fea000383ffff */
[----:B------:R-:W-:Y:S05]  /*9ef0*/  BRA `(.L_x_105) ;  /* 0xffffffc000bc7947 */ /* 0x000fea000383ffff */
.L_x_115:
[----:B--2---:R2:W4:Y:S02]  /*9f00*/  SYNCS.PHASECHK.TRANS64.TRYWAIT P0, [R2+URZ+0x50], R0 ;  /* 0x00005000020075a7 */ /* 0x00452400080011ff */
[----:B----4-:R-:W-:Y:S05]  /*9f10*/  @!P0 NANOSLEEP.SYNCS 0x989680 ;  /* 0x009896800000895d */ /* 0x010fea0003900000 */
[----:B------:R-:W4:Y:S02]  /*9f20*/  @!P0 SYNCS.PHASECHK.TRANS64 P0, [R2+URZ+0x50], R0 ;  /* 0x00005000020085a7 */ /* 0x000f2400080010ff */
[----:B----4-:R-:W-:Y:S05]  /*9f30*/  @!P0 BRA `(.L_x_115) ;  /* 0xfffffffc00f08947 */ /* 0x010fea000383ffff */
[----:B------:R-:W-:Y:S05]  /*9f40*/  BRA `(.L_x_114) ;  /* 0xffffffcc00987947 */ /* 0x000fea000383ffff */
.L_x_123:
[----:B--2---:R2:W4:Y:S02]  /*9f50*/  SYNCS.PHASECHK.TRANS64.TRYWAIT P0, [R0+URZ+0x50], R6 ;  /* 0x00005006000075a7 */ /* 0x00452400080011ff */
[----:B----4-:R-:W-:Y:S05]  /*9f60*/  @!P0 NANOSLEEP.SYNCS 0x989680 ;  /* 0x009896800000895d */ /* 0x010fea0003900000 */
[----:B------:R-:W4:Y:S02]  /*9f70*/  @!P0 SYNCS.PHASECHK.TRANS64 P0, [R0+URZ+0x50], R6 ;  /* 0x00005006000085a7 */ /* 0x000f2400080010ff */
[----:B----4-:R-:W-:Y:S05]  /*9f80*/  @!P0 BRA `(.L_x_123) ;  /* 0xfffffffc00f08947 */ /* 0x010fea000383ffff */
[----:B------:R-:W-:Y:S05]  /*9f90*/  BRA `(.L_x_122) ;  /* 0xffffffd800987947 */ /* 0x000fea000383ffff */
.L_x_131:
[----:B--2---:R2:W4:Y:S02]  /*9fa0*/  SYNCS.PHASECHK.TRANS64.TRYWAIT P0, [R0+URZ+0x50], R5 ;  /* 0x00005005000075a7 */ /* 0x00452400080011ff */
[----:B----4-:R-:W-:Y:S05]  /*9fb0*/  @!P0 NANOSLEEP.SYNCS 0x989680 ;  /* 0x009896800000895d */ /* 0x010fea0003900000 */
[----:B------:R-:W4:Y:S02]  /*9fc0*/  @!P0 SYNCS.PHASECHK.TRANS64 P0, [R0+URZ+0x50], R5 ;  /* 0x00005005000085a7 */ /* 0x000f2400080010ff */
[----:B----4-:R-:W-:Y:S05]  /*9fd0*/  @!P0 BRA `(.L_x_131) ;  /* 0xfffffffc00f08947 */ /* 0x010fea000383ffff */
[----:B------:R-:W-:Y:S05]  /*9fe0*/  BRA `(.L_x_130) ;  /* 0xffffffe400987947 */ /* 0x000fea000383ffff */
        .weak           $__internal_0_$__cuda_sm10x_tcgen05_guardrail_trap_col_being_dealloced_not_returned_by_alloc
        .type           $__internal_0_$__cuda_sm10x_tcgen05_guardrail_trap_col_being_dealloced_not_returned_by_alloc,@function
        .size           $__internal_0_$__cuda_sm10x_tcgen05_guardrail_trap_col_being_dealloced_not_returned_by_alloc,($__internal_1_$__cuda_sm10x_tcgen05_guardrail_trap_phase_invalid_during_alloc - $__internal_0_$__cuda_sm10x_tcgen05_guardrail_trap_col_being_dealloced_not_returned_by_alloc)
$__internal_0_$__cuda_sm10x_tcgen05_guardrail_trap_col_being_dealloced_not_returned_by_alloc:
[----:B------:R-:W-:Y:S05]  /*9ff0*/  BPT.TRAP 0x1 ;  /* 0x000000040000795c */ /* 0x000fea0000300000 */
[----:B------:R-:W-:-:S04]  /*a000*/  HFMA2 R3, -RZ, RZ, 0, 0 ;  /* 0x00000000ff037431 */ /* 0x000fc800000001ff */
[----:B------:R-:W-:Y:S05]  /*a010*/  RET.REL.NODEC R2 `(_ZN7cutlass13device_kernelINS_4gemm6kernel13GemmUniversalIN4cute5tupleIJiiiiEEENS1_10collective13CollectiveMmaINS1_46MainloopSm100TmaUmmaWarpSpecializedBlockScaledILi5ELi2ELi2ENS5_IJNS4_1CILi1EEENSA_ILi2EEESB_EEEEENS5_IJNSA_ILi128EEESF_NSA_ILi256EEEEEENS5_IJNS_12float_e2m1_tENS_13float_ue8m0_tEEEENS5_IJNS5_IJlSB_lEEENS4_6LayoutINS5_IJNS5_IJNS5_IJNSA_ILi32EEENSA_ILi4EEEEEEiEEESQ_NS5_IJSB_iEEEEEENS5_IJNS5_IJNS5_IJNSA_ILi16EEESO_EEEiEEENS5_IJNS5_IJNSA_ILi0EEESB_EEENSA_ILi512EEEEEENS5_IJSW_iEEEEEEEEEEESK_S13_NS4_8TiledMMAINS4_8MMA_AtomIJNS4_17SM100_MMA_MXF4_SSISI_SI_fSJ_Li128ELi128ELi32ELNS4_4UMMA5MajorE0ELS18_0ELNS17_7ScaleInE0ELS19_0EEEEEENSM_INS5_IJSB_SB_SB_EEENS5_IJSW_SW_SW_EEEEENS5_IJNS4_10UnderscoreES1F_S1F_EEEEENS5_IJNS4_23SM90_TMA_LOAD_MULTICASTES1I_EEENS5_IJNS4_14ComposedLayoutINS4_7SwizzleILi3ELi4ELi3EEENS4_18smem_ptr_flag_bitsILi4EEENSM_INS5_IJNSA_ILi8EEESG_EEENS5_IJSG_SB_EEEEEEENSM_INS5_IJNS5_IJNS5_IJSP_SB_EEENS5_IJSN_SC_EEEEEESB_NS5_IJSC_SC_EEEEEENS5_IJNS5_IJNS5_IJSU_SY_EEESX_EEESW_NS5_IJSC_SY_EEEEEEEEEEEvNS4_8identityENS5_IJNS4_13SM90_TMA_LOADES26_EEES24_vS25_EENS_8epilogue10collective18CollectiveEpilogueINS29_23Sm100TmaWarpSpecializedILi4ELi2ELi32ELb1ELb0EEEJSH_NS5_IJNSM_ISF_SB_EENSM_ISN_SB_EEEEENS_10bfloat16_tESL_S2H_SL_NS29_6fusion15FusionCallbacksIS2D_NS2I_17LinearCombinationIS2H_fS2H_fLNS_15FloatRoundStyleE2EEESH_S2G_JEEENS4_5SM1004TMEM4LOAD26SM100_TMEM_LOAD_32dp32b32xES26_NS1K_INS1L_ILi2ELi4ELi3EEENS1N_ILi16EEENSM_INS5_IJS1P_SN_EEENS5_IJSN_SB_EEEEEEENS4_39AutoVectorizingCopyWithAssumedAlignmentILi128EEENS4_14SM90_TMA_STOREES2X_S2Z_S2Z_EEEvvEEEEvNT_6ParamsE) ;  /* 0xffffff5c02f87950 */ /* 0x000fea0003c3ffff */
        .weak           $__internal_1_$__cuda_sm10x_tcgen05_guardrail_trap_phase_invalid_during_alloc
        .type           $__internal_1_$__cuda_sm10x_tcgen05_guardrail_trap_phase_invalid_during_alloc,@function
        .size           $__internal_1_$__cuda_sm10x_tcgen05_guardrail_trap_phase_invalid_during_alloc,($__internal_2_$__cuda_sm10x_tcgen05_guardrail_trap_unallocated_columns_being_dealloced - $__internal_1_$__cuda_sm10x_tcgen05_guardrail_trap_phase_invalid_during_alloc)
$__internal_1_$__cuda_sm10x_tcgen05_guardrail_trap_phase_invalid_during_alloc:
[----:B------:R-:W-:Y:S05]  /*a020*/  BPT.TRAP 0x1 ;  /* 0x000000040000795c */ /* 0x000fea0000300000 */
[----:B------:R-:W-:-:S04]  /*a030*/  MOV R3, 0x0 ;  /* 0x0000000000037802 */ /* 0x000fc80000000f00 */
[----:B------:R-:W-:Y:S05]  /*a040*/  RET.REL.NODEC R2 `(_ZN7cutlass13device_kernelINS_4gemm6kernel13GemmUniversalIN4cute5tupleIJiiiiEEENS1_10collective13CollectiveMmaINS1_46MainloopSm100TmaUmmaWarpSpecializedBlockScaledILi5ELi2ELi2ENS5_IJNS4_1CILi1EEENSA_ILi2EEESB_EEEEENS5_IJNSA_ILi128EEESF_NSA_ILi256EEEEEENS5_IJNS_12float_e2m1_tENS_13float_ue8m0_tEEEENS5_IJNS5_IJlSB_lEEENS4_6LayoutINS5_IJNS5_IJNS5_IJNSA_ILi32EEENSA_ILi4EEEEEEiEEESQ_NS5_IJSB_iEEEEEENS5_IJNS5_IJNS5_IJNSA_ILi16EEESO_EEEiEEENS5_IJNS5_IJNSA_ILi0EEESB_EEENSA_ILi512EEEEEENS5_IJSW_iEEEEEEEEEEESK_S13_NS4_8TiledMMAINS4_8MMA_AtomIJNS4_17SM100_MMA_MXF4_SSISI_SI_fSJ_Li128ELi128ELi32ELNS4_4UMMA5MajorE0ELS18_0ELNS17_7ScaleInE0ELS19_0EEEEEENSM_INS5_IJSB_SB_SB_EEENS5_IJSW_SW_SW_EEEEENS5_IJNS4_10UnderscoreES1F_S1F_EEEEENS5_IJNS4_23SM90_TMA_LOAD_MULTICASTES1I_EEENS5_IJNS4_14ComposedLayoutINS4_7SwizzleILi3ELi4ELi3EEENS4_18smem_ptr_flag_bitsILi4EEENSM_INS5_IJNSA_ILi8EEESG_EEENS5_IJSG_SB_EEEEEEENSM_INS5_IJNS5_IJNS5_IJSP_SB_EEENS5_IJSN_SC_EEEEEESB_NS5_IJSC_SC_EEEEEENS5_IJNS5_IJNS5_IJSU_SY_EEESX_EEESW_NS5_IJSC_SY_EEEEEEEEEEEvNS4_8identityENS5_IJNS4_13SM90_TMA_LOADES26_EEES24_vS25_EENS_8epilogue10collective18CollectiveEpilogueINS29_23Sm100TmaWarpSpecializedILi4ELi2ELi32ELb1ELb0EEEJSH_NS5_IJNSM_ISF_SB_EENSM_ISN_SB_EEEEENS_10bfloat16_tESL_S2H_SL_NS29_6fusion15FusionCallbacksIS2D_NS2I_17LinearCombinationIS2H_fS2H_fLNS_15FloatRoundStyleE2EEESH_S2G_JEEENS4_5SM1004TMEM4LOAD26SM100_TMEM_LOAD_32dp32b32xES26_NS1K_INS1L_ILi2ELi4ELi3EEENS1N_ILi16EEENSM_INS5_IJS1P_SN_EEENS5_IJSN_SB_EEEEEEENS4_39AutoVectorizingCopyWithAssumedAlignmentILi128EEENS4_14SM90_TMA_STOREES2X_S2Z_S2Z_EEEvvEEEEvNT_6ParamsE) ;  /* 0xffffff5c02ec7950 */ /* 0x000fea0003c3ffff */
        .weak           $__internal_2_$__cuda_sm10x_tcgen05_guardrail_trap_unallocated_columns_being_dealloced
        .type           $__internal_2_$__cuda_sm10x_tcgen05_guardrail_trap_unallocated_columns_being_dealloced,@function
        .size           $__internal_2_$__cuda_sm10x_tcgen05_guardrail_trap_unallocated_columns_being_dealloced,(.L_x_184 - $__internal_2_$__cuda_sm10x_tcgen05_guardrail_trap_unallocated_columns_being_dealloced)
$__internal_2_$__cuda_sm10x_tcgen05_guardrail_trap_unallocated_columns_being_dealloced:
[----:B------:R-:W-:Y:S05]  /*a050*/  BPT.TRAP 0x1 ;  /* 0x000000040000795c */ /* 0x000fea0000300000 */
[----:B------:R-:W-:-:S04]  /*a060*/  HFMA2 R3, -RZ, RZ, 0, 0 ;  /* 0x00000000ff037431 */ /* 0x000fc800000001ff */
[----:B------:R-:W-:Y:S05]  /*a070*/  RET.REL.NODEC R2 `(_ZN7cutlass13device_kernelINS_4gemm6kernel13GemmUniversalIN4cute5tupleIJiiiiEEENS1_10collective13CollectiveMmaINS1_46MainloopSm100TmaUmmaWarpSpecializedBlockScaledILi5ELi2ELi2ENS5_IJNS4_1CILi1EEENSA_ILi2EEESB_EEEEENS5_IJNSA_ILi128EEESF_NSA_ILi256EEEEEENS5_IJNS_12float_e2m1_tENS_13float_ue8m0_tEEEENS5_IJNS5_IJlSB_lEEENS4_6LayoutINS5_IJNS5_IJNS5_IJNSA_ILi32EEENSA_ILi4EEEEEEiEEESQ_NS5_IJSB_iEEEEEENS5_IJNS5_IJNS5_IJNSA_ILi16EEESO_EEEiEEENS5_IJNS5_IJNSA_ILi0EEESB_EEENSA_ILi512EEEEEENS5_IJSW_iEEEEEEEEEEESK_S13_NS4_8TiledMMAINS4_8MMA_AtomIJNS4_17SM100_MMA_MXF4_SSISI_SI_fSJ_Li128ELi128ELi32ELNS4_4UMMA5MajorE0ELS18_0ELNS17_7ScaleInE0ELS19_0EEEEEENSM_INS5_IJSB_SB_SB_EEENS5_IJSW_SW_SW_EEEEENS5_IJNS4_10UnderscoreES1F_S1F_EEEEENS5_IJNS4_23SM90_TMA_LOAD_MULTICASTES1I_EEENS5_IJNS4_14ComposedLayoutINS4_7SwizzleILi3ELi4ELi3EEENS4_18smem_ptr_flag_bitsILi4EEENSM_INS5_IJNSA_ILi8EEESG_EEENS5_IJSG_SB_EEEEEEENSM_INS5_IJNS5_IJNS5_IJSP_SB_EEENS5_IJSN_SC_EEEEEESB_NS5_IJSC_SC_EEEEEENS5_IJNS5_IJNS5_IJSU_SY_EEESX_EEESW_NS5_IJSC_SY_EEEEEEEEEEEvNS4_8identityENS5_IJNS4_13SM90_TMA_LOADES26_EEES24_vS25_EENS_8epilogue10collective18CollectiveEpilogueINS29_23Sm100TmaWarpSpecializedILi4ELi2ELi32ELb1ELb0EEEJSH_NS5_IJNSM_ISF_SB_EENSM_ISN_SB_EEEEENS_10bfloat16_tESL_S2H_SL_NS29_6fusion15FusionCallbacksIS2D_NS2I_17LinearCombinationIS2H_fS2H_fLNS_15FloatRoundStyleE2EEESH_S2G_JEEENS4_5SM1004TMEM4LOAD26SM100_TMEM_LOAD_32dp32b32xES26_NS1K_INS1L_ILi2ELi4ELi3EEENS1N_ILi16EEENSM_INS5_IJS1P_SN_EEENS5_IJSN_SB_EEEEEEENS4_39AutoVectorizingCopyWithAssumedAlignmentILi128EEENS4_14SM90_TMA_STOREES2X_S2Z_S2Z_EEEvvEEEEvNT_6ParamsE) ;  /* 0xffffff5c02e07950 */ /* 0x000fea0003c3ffff */
.L_x_183:
[----:B------:R-:W-:-:S00]  /*a080*/  BRA `(.L_x_183) ;  /* 0xfffffffc00fc7947 */ /* 0x000fc0000383ffff */
[----:B------:R-:W-:-:S00]  /*a090*/  NOP ;  /* 0x0000000000007918 */ /* 0x000fc00000000000 */
        /* <DEDUP_REMOVED lines=14> */
.L_x_184:


//--------------------- .nv.global.init           --------------------------
	.section	.nv.global.init,"aw",@progbits
.nv.global.init:
	.type		$str$29,@object
	.size		$str$29,($str$30 - $str$29)
$str$29:
        /*0000*/ 	.byte	0x28, 0x61, 0x64, 0x64, 0x72, 0x65, 0x73, 0x73, 0x20, 0x26, 0x20, 0x6d, 0x61, 0x73, 0x6b, 0x29
        /*0010*/ 	.byte	0x20, 0x3d, 0x3d, 0x20, 0x30, 0x00
	.type		$str$30,@object
	.size		$str$30,($str$26 - $str$30)
$str$30:
        /*0016*/ 	.byte	0x2f, 0x74, 0x6d, 0x70, 0x2f, 0x63, 0x75, 0x74, 0x6c, 0x61, 0x73, 0x73, 0x5f, 0x73, 0x77, 0x65
        /*0026*/ 	.byte	0x65, 0x70, 0x5f, 0x73, 0x72, 0x63, 0x2f, 0x69, 0x6e, 0x63, 0x6c, 0x75, 0x64, 0x65, 0x2f, 0x63
        /*0036*/ 	.byte	0x75, 0x74, 0x65, 0x2f, 0x70, 0x6f, 0x69, 0x6e, 0x74, 0x65, 0x72, 0x5f, 0x66, 0x6c, 0x61, 0x67
        /*0046*/ 	.byte	0x67, 0x65, 0x64, 0x2e, 0x68, 0x70, 0x70, 0x00
	.type		$str$26,@object
	.size		$str$26,($str$25 - $str$26)
$str$26:
        /*004e*/ 	.byte	0x2f, 0x74, 0x6d, 0x70, 0x2f, 0x63, 0x75, 0x74, 0x6c, 0x61, 0x73, 0x73, 0x5f, 0x73, 0x77, 0x65
        /*005e*/ 	.byte	0x65, 0x70, 0x5f, 0x73, 0x72, 0x63, 0x2f, 0x69, 0x6e, 0x63, 0x6c, 0x75, 0x64, 0x65, 0x2f, 0x63
        /*006e*/ 	.byte	0x75, 0x74, 0x65, 0x2f, 0x61, 0x74, 0x6f, 0x6d, 0x2f, 0x63, 0x6f, 0x70, 0x79, 0x5f, 0x74, 0x72
        /*007e*/ 	.byte	0x61, 0x69, 0x74, 0x73, 0x5f, 0x73, 0x6d, 0x31, 0x30, 0x30, 0x2e, 0x68, 0x70, 0x70, 0x00
	.type		$str$25,@object
	.size		$str$25,(__unnamed_1 - $str$25)
$str$25:
        /*008d*/ 	.byte	0x28, 0x28, 0x75, 0x69, 0x6e, 0x74, 0x33, 0x32, 0x5f, 0x74, 0x28, 0x74, 0x68, 0x72, 0x65, 0x61
        /*009d*/ 	.byte	0x64, 0x49, 0x64, 0x78, 0x2e, 0x78, 0x29, 0x20, 0x2f, 0x20, 0x33, 0x32, 0x29, 0x20, 0x25, 0x20
        /*00ad*/ 	.byte	0x34, 0x29, 0x20, 0x3d, 0x3d, 0x20, 0x28, 0x28, 0x28, 0x74, 0x6d, 0x65, 0x6d, 0x5f, 0x61, 0x64
        /*00bd*/ 	.byte	0x64, 0x72, 0x20, 0x3e, 0x3e, 0x20, 0x31, 0x36, 0x29, 0x20, 0x2f, 0x20, 0x33, 0x32, 0x29, 0x20
        /*00cd*/ 	.byte	0x25, 0x20, 0x34, 0x29, 0x00
	.type		__unnamed_1,@object
	.size		__unnamed_1,(__unnamed_2 - __unnamed_1)
__unnamed_1:
        /*00d2*/ 	.byte	0x61, 0x75, 0x74, 0x6f, 0x20, 0x63, 0x75, 0x74, 0x65, 0x3a, 0x3a, 0x61, 0x73, 0x5f, 0x70, 0x6f
        /* <DEDUP_REMOVED lines=24> */
        /*0262*/ 	.byte	0x34, 0x30, 0x39, 0x36, 0x3e, 0x3e, 0x3e, 0x3e, 0x5d, 0x00
	.type		__unnamed_2,@object
	.size		__unnamed_2,(.L_2 - __unnamed_2)
__unnamed_2:
        /* <DEDUP_REMOVED lines=42> */
        /*050c*/ 	.byte	0x3e, 0x3e, 0x5d, 0x00
.L_2:


//--------------------- .nv.shared._ZN7cutlass13device_kernelINS_4gemm6kernel13GemmUniversalIN4cute5tupleIJiiiiEEENS1_10collective13CollectiveMmaINS1_46MainloopSm100TmaUmmaWarpSpecializedBlockScaledILi5ELi2ELi2ENS5_IJNS4_1CILi1EEENSA_ILi2EEESB_EEEEENS5_IJNSA_ILi128EEESF_NSA_ILi256EEEEEENS5_IJNS_12float_e2m1_tENS_13float_ue8m0_tEEEENS5_IJNS5_IJlSB_lEEENS4_6LayoutINS5_IJNS5_IJNS5_IJNSA_ILi32EEENSA_ILi4EEEEEEiEEESQ_NS5_IJSB_iEEEEEENS5_IJNS5_IJNS5_IJNSA_ILi16EEESO_EEEiEEENS5_IJNS5_IJNSA_ILi0EEESB_EEENSA_ILi512EEEEEENS5_IJSW_iEEEEEEEEEEESK_S13_NS4_8TiledMMAINS4_8MMA_AtomIJNS4_17SM100_MMA_MXF4_SSISI_SI_fSJ_Li128ELi128ELi32ELNS4_4UMMA5MajorE0ELS18_0ELNS17_7ScaleInE0ELS19_0EEEEEENSM_INS5_IJSB_SB_SB_EEENS5_IJSW_SW_SW_EEEEENS5_IJNS4_10UnderscoreES1F_S1F_EEEEENS5_IJNS4_23SM90_TMA_LOAD_MULTICASTES1I_EEENS5_IJNS4_14ComposedLayoutINS4_7SwizzleILi3ELi4ELi3EEENS4_18smem_ptr_flag_bitsILi4EEENSM_INS5_IJNSA_ILi8EEESG_EEENS5_IJSG_SB_EEEEEEENSM_INS5_IJNS5_IJNS5_IJSP_SB_EEENS5_IJSN_SC_EEEEEESB_NS5_IJSC_SC_EEEEEENS5_IJNS5_IJNS5_IJSU_SY_EEESX_EEESW_NS5_IJSC_SY_EEEEEEEEEEEvNS4_8identityENS5_IJNS4_13SM90_TMA_LOADES26_EEES24_vS25_EENS_8epilogue10collective18CollectiveEpilogueINS29_23Sm100TmaWarpSpecializedILi4ELi2ELi32ELb1ELb0EEEJSH_NS5_IJNSM_ISF_SB_EENSM_ISN_SB_EEEEENS_10bfloat16_tESL_S2H_SL_NS29_6fusion15FusionCallbacksIS2D_NS2I_17LinearCombinationIS2H_fS2H_fLNS_15FloatRoundStyleE2EEESH_S2G_JEEENS4_5SM1004TMEM4LOAD26SM100_TMEM_LOAD_32dp32b32xES26_NS1K_INS1L_ILi2ELi4ELi3EEENS1N_ILi16EEENSM_INS5_IJS1P_SN_EEENS5_IJSN_SB_EEEEEEENS4_39AutoVectorizingCopyWithAssumedAlignmentILi128EEENS4_14SM90_TMA_STOREES2X_S2Z_S2Z_EEEvvEEEEvNT_6ParamsE --------------------------
	.section	.nv.shared._ZN7cutlass13device_kernelINS_4gemm6kernel13GemmUniversalIN4cute5tupleIJiiiiEEENS1_10collective13CollectiveMmaINS1_46MainloopSm100TmaUmmaWarpSpecializedBlockScaledILi5ELi2ELi2ENS5_IJNS4_1CILi1EEENSA_ILi2EEESB_EEEEENS5_IJNSA_ILi128EEESF_NSA_ILi256EEEEEENS5_IJNS_12float_e2m1_tENS_13float_ue8m0_tEEEENS5_IJNS5_IJlSB_lEEENS4_6LayoutINS5_IJNS5_IJNS5_IJNSA_ILi32EEENSA_ILi4EEEEEEiEEESQ_NS5_IJSB_iEEEEEENS5_IJNS5_IJNS5_IJNSA_ILi16EEESO_EEEiEEENS5_IJNS5_IJNSA_ILi0EEESB_EEENSA_ILi512EEEEEENS5_IJSW_iEEEEEEEEEEESK_S13_NS4_8TiledMMAINS4_8MMA_AtomIJNS4_17SM100_MMA_MXF4_SSISI_SI_fSJ_Li128ELi128ELi32ELNS4_4UMMA5MajorE0ELS18_0ELNS17_7ScaleInE0ELS19_0EEEEEENSM_INS5_IJSB_SB_SB_EEENS5_IJSW_SW_SW_EEEEENS5_IJNS4_10UnderscoreES1F_S1F_EEEEENS5_IJNS4_23SM90_TMA_LOAD_MULTICASTES1I_EEENS5_IJNS4_14ComposedLayoutINS4_7SwizzleILi3ELi4ELi3EEENS4_18smem_ptr_flag_bitsILi4EEENSM_INS5_IJNSA_ILi8EEESG_EEENS5_IJSG_SB_EEEEEEENSM_INS5_IJNS5_IJNS5_IJSP_SB_EEENS5_IJSN_SC_EEEEEESB_NS5_IJSC_SC_EEEEEENS5_IJNS5_IJNS5_IJSU_SY_EEESX_EEESW_NS5_IJSC_SY_EEEEEEEEEEEvNS4_8identityENS5_IJNS4_13SM90_TMA_LOADES26_EEES24_vS25_EENS_8epilogue10collective18CollectiveEpilogueINS29_23Sm100TmaWarpSpecializedILi4ELi2ELi32ELb1ELb0EEEJSH_NS5_IJNSM_ISF_SB_EENSM_ISN_SB_EEEEENS_10bfloat16_tESL_S2H_SL_NS29_6fusion15FusionCallbacksIS2D_NS2I_17LinearCombinationIS2H_fS2H_fLNS_15FloatRoundStyleE2EEESH_S2G_JEEENS4_5SM1004TMEM4LOAD26SM100_TMEM_LOAD_32dp32b32xES26_NS1K_INS1L_ILi2ELi4ELi3EEENS1N_ILi16EEENSM_INS5_IJS1P_SN_EEENS5_IJSN_SB_EEEEEEENS4_39AutoVectorizingCopyWithAssumedAlignmentILi128EEENS4_14SM90_TMA_STOREES2X_S2Z_S2Z_EEEvvEEEEvNT_6ParamsE,"aw",@nobits
	.sectionflags	@""
	.align	16
	.zero		1024


//--------------------- .nv.shared.reserved.0     --------------------------
	.section	.nv.shared.reserved.0,"aw",@nobits
	.weak		__nv_reservedSMEM_offset_0_alias
	.size		__nv_reservedSMEM_offset_0_alias, 0, 64
	.other		__nv_reservedSMEM_offset_0_alias,@"STO_CUDA_RESERVED_SHARED STV_DEFAULT"
__nv_reservedSMEM_offset_0_alias:
	.zero		0
.nv.shared.reserved.0:
	.zero		64
	.weak		__nv_reservedSMEM_tcgen05_partition
	.type		__nv_reservedSMEM_tcgen05_partition,@object
	.size		__nv_reservedSMEM_tcgen05_partition,(.L_0 - __nv_reservedSMEM_tcgen05_partition)
__nv_reservedSMEM_tcgen05_partition:
	.zero		32
.L_0:


//--------------------- .nv.global                --------------------------
	.section	.nv.global,"aw",@nobits
.nv.global:
	.type		_ZN40_INTERNAL_1ad6a7cc_4_k_cu_763b4304_269074cute1_E,@object
	.size		_ZN40_INTERNAL_1ad6a7cc_4_k_cu_763b4304_269074cute1_E,(_ZN40_INTERNAL_1ad6a7cc_4_k_cu_763b4304_269074cuda3std3__45__cpo6cbeginE - _ZN40_INTERNAL_1ad6a7cc_4_k_cu_763b4304_269074cute1_E)
_ZN40_INTERNAL_1ad6a7cc_4_k_cu_763b4304_269074cute1_E:
	.zero		1
	.type		_ZN40_INTERNAL_1ad6a7cc_4_k_cu_763b4304_269074cuda3std3__45__cpo6cbeginE,@object
	.size		_ZN40_INTERNAL_1ad6a7cc_4_k_cu_763b4304_269074cuda3std3__45__cpo6cbeginE,(_ZN40_INTERNAL_1ad6a7cc_4_k_cu_763b4304_269074cuda3std3__48in_placeE - _ZN40_INTERNAL_1ad6a7cc_4_k_cu_763b4304_269074cuda3std3__45__cpo6cbeginE)
_ZN40_INTERNAL_1ad6a7cc_4_k_cu_763b4304_269074cuda3std3__45__cpo6cbeginE:
	.zero		1
	.type		_ZN40_INTERNAL_1ad6a7cc_4_k_cu_763b4304_269074cuda3std3__48in_placeE,@object
	.size		_ZN40_INTERNAL_1ad6a7cc_4_k_cu_763b4304_269074cuda3std3__48in_placeE,(_ZN40_INTERNAL_1ad6a7cc_4_k_cu_763b4304_269074cuda3std6ranges3__45__cpo9iter_moveE - _ZN40_INTERNAL_1ad6a7cc_4_k_cu_763b4304_269074cuda3std3__48in_placeE)
_ZN40_INTERNAL_1ad6a7cc_4_k_cu_763b4304_269074cuda3std3__48in_placeE:
	.zero		1
	.type		_ZN40_INTERNAL_1ad6a7cc_4_k_cu_763b4304_269074cuda3std6ranges3__45__cpo9iter_moveE,@object
	.size		_ZN40_INTERNAL_1ad6a7cc_4_k_cu_763b4304_269074cuda3std6ranges3__45__cpo9iter_moveE,(_ZN40_INTERNAL_1ad6a7cc_4_k_cu_763b4304_269074cuda3std3__45__cpo5beginE - _ZN40_INTERNAL_1ad6a7cc_4_k_cu_763b4304_269074cuda3std6ranges3__45__cpo9iter_moveE)
_ZN40_INTERNAL_1ad6a7cc_4_k_cu_763b4304_269074cuda3std6ranges3__45__cpo9iter_moveE:
	.zero		1
	.type		_ZN40_INTERNAL_1ad6a7cc_4_k_cu_763b4304_269074cuda3std3__45__cpo5beginE,@object
	.size		_ZN40_INTERNAL_1ad6a7cc_4_k_cu_763b4304_269074cuda3std3__45__cpo5beginE,(_ZN40_INTERNAL_1ad6a7cc_4_k_cu_763b4304_269074cuda3std3__442_GLOBAL__N__1ad6a7cc_4_k_cu_763b4304_269076ignoreE - _ZN40_INTERNAL_1ad6a7cc_4_k_cu_763b4304_269074cuda3std3__45__cpo5beginE)
_ZN40_INTERNAL_1ad6a7cc_4_k_cu_763b4304_269074cuda3std3__45__cpo5beginE:
	.zero		1
	.type		_ZN40_INTERNAL_1ad6a7cc_4_k_cu_763b4304_269074cuda3std3__442_GLOBAL__N__1ad6a7cc_4_k_cu_763b4304_269076ignoreE,@object
	.size		_ZN40_INTERNAL_1ad6a7cc_4_k_cu_763b4304_269074cuda3std3__442_GLOBAL__N__1ad6a7cc_4_k_cu_763b4304_269076ignoreE,(_ZN40_INTERNAL_1ad6a7cc_4_k_cu_763b4304_269074cute7productE - _ZN40_INTERNAL_1ad6a7cc_4_k_cu_763b4304_269074cuda3std3__442_GLOBAL__N__1ad6a7cc_4_k_cu_763b4304_269076ignoreE)
_ZN40_INTERNAL_1ad6a7cc_4_k_cu_763b4304_269074cuda3std3__442_GLOBAL__N__1ad6a7cc_4_k_cu_763b4304_269076ignoreE:
	.zero		1
	.type		_ZN40_INTERNAL_1ad6a7cc_4_k_cu_763b4304_269074cute7productE,@object
	.size		_ZN40_INTERNAL_1ad6a7cc_4_k_cu_763b4304_269074cute7productE,(_ZN40_INTERNAL_1ad6a7cc_4_k_cu_763b4304_269074cuda3std3__45__cpo3endE - _ZN40_INTERNAL_1ad6a7cc_4_k_cu_763b4304_269074cute7productE)
_ZN40_INTERNAL_1ad6a7cc_4_k_cu_763b4304_269074cute7productE:
	.zero		1
	.type		_ZN40_INTERNAL_1ad6a7cc_4_k_cu_763b4304_269074cuda3std3__45__cpo3endE,@object
	.size		_ZN40_INTERNAL_1ad6a7cc_4_k_cu_763b4304_269074cuda3std3__45__cpo3endE,(_ZN40_INTERNAL_1ad6a7cc_4_k_cu_763b4304_269074cuda3std3__419piecewise_constructE - _ZN40_INTERNAL_1ad6a7cc_4_k_cu_763b4304_269074cuda3std3__45__cpo3endE)
_ZN40_INTERNAL_1ad6a7cc_4_k_cu_763b4304_269074cuda3std3__45__cpo3endE:
	.zero		1
	.type		_ZN40_INTERNAL_1ad6a7cc_4_k_cu_763b4304_269074cuda3std3__419piecewise_constructE,@object
	.size		_ZN40_INTERNAL_1ad6a7cc_4_k_cu_763b4304_269074cuda3std3__419piecewise_constructE,(_ZN40_INTERNAL_1ad6a7cc_4_k_cu_763b4304_269074cuda3std3__45__cpo4cendE - _ZN40_INTERNAL_1ad6a7cc_4_k_cu_763b4304_269074cuda3std3__419piecewise_constructE)
_ZN40_INTERNAL_1ad6a7cc_4_k_cu_763b4304_269074cuda3std3__419piecewise_constructE:
	.zero		1
	.type		_ZN40_INTERNAL_1ad6a7cc_4_k_cu_763b4304_269074cuda3std3__45__cpo4cendE,@object
	.size		_ZN40_INTERNAL_1ad6a7cc_4_k_cu_763b4304_269074cuda3std3__45__cpo4cendE,(_ZN40_INTERNAL_1ad6a7cc_4_k_cu_763b4304_269074cuda3std6ranges3__45__cpo4swapE - _ZN40_INTERNAL_1ad6a7cc_4_k_cu_763b4304_269074cuda3std3__45__cpo4cendE)
_ZN40_INTERNAL_1ad6a7cc_4_k_cu_763b4304_269074cuda3std3__45__cpo4cendE:
	.zero		1
	.type		_ZN40_INTERNAL_1ad6a7cc_4_k_cu_763b4304_269074cuda3std6ranges3__45__cpo4swapE,@object
	.size		_ZN40_INTERNAL_1ad6a7cc_4_k_cu_763b4304_269074cuda3std6ranges3__45__cpo4swapE,(.L_10 - _ZN40_INTERNAL_1ad6a7cc_4_k_cu_763b4304_269074cuda3std6ranges3__45__cpo4swapE)
_ZN40_INTERNAL_1ad6a7cc_4_k_cu_763b4304_269074cuda3std6ranges3__45__cpo4swapE:
	.zero		1
.L_10:


//--------------------- .nv.constant0._ZN7cutlass13device_kernelINS_4gemm6kernel13GemmUniversalIN4cute5tupleIJiiiiEEENS1_10collective13CollectiveMmaINS1_46MainloopSm100TmaUmmaWarpSpecializedBlockScaledILi5ELi2ELi2ENS5_IJNS4_1CILi1EEENSA_ILi2EEESB_EEEEENS5_IJNSA_ILi128EEESF_NSA_ILi256EEEEEENS5_IJNS_12float_e2m1_tENS_13float_ue8m0_tEEEENS5_IJNS5_IJlSB_lEEENS4_6LayoutINS5_IJNS5_IJNS5_IJNSA_ILi32EEENSA_ILi4EEEEEEiEEESQ_NS5_IJSB_iEEEEEENS5_IJNS5_IJNS5_IJNSA_ILi16EEESO_EEEiEEENS5_IJNS5_IJNSA_ILi0EEESB_EEENSA_ILi512EEEEEENS5_IJSW_iEEEEEEEEEEESK_S13_NS4_8TiledMMAINS4_8MMA_AtomIJNS4_17SM100_MMA_MXF4_SSISI_SI_fSJ_Li128ELi128ELi32ELNS4_4UMMA5MajorE0ELS18_0ELNS17_7ScaleInE0ELS19_0EEEEEENSM_INS5_IJSB_SB_SB_EEENS5_IJSW_SW_SW_EEEEENS5_IJNS4_10UnderscoreES1F_S1F_EEEEENS5_IJNS4_23SM90_TMA_LOAD_MULTICASTES1I_EEENS5_IJNS4_14ComposedLayoutINS4_7SwizzleILi3ELi4ELi3EEENS4_18smem_ptr_flag_bitsILi4EEENSM_INS5_IJNSA_ILi8EEESG_EEENS5_IJSG_SB_EEEEEEENSM_INS5_IJNS5_IJNS5_IJSP_SB_EEENS5_IJSN_SC_EEEEEESB_NS5_IJSC_SC_EEEEEENS5_IJNS5_IJNS5_IJSU_SY_EEESX_EEESW_NS5_IJSC_SY_EEEEEEEEEEEvNS4_8identityENS5_IJNS4_13SM90_TMA_LOADES26_EEES24_vS25_EENS_8epilogue10collective18CollectiveEpilogueINS29_23Sm100TmaWarpSpecializedILi4ELi2ELi32ELb1ELb0EEEJSH_NS5_IJNSM_ISF_SB_EENSM_ISN_SB_EEEEENS_10bfloat16_tESL_S2H_SL_NS29_6fusion15FusionCallbacksIS2D_NS2I_17LinearCombinationIS2H_fS2H_fLNS_15FloatRoundStyleE2EEESH_S2G_JEEENS4_5SM1004TMEM4LOAD26SM100_TMEM_LOAD_32dp32b32xES26_NS1K_INS1L_ILi2ELi4ELi3EEENS1N_ILi16EEENSM_INS5_IJS1P_SN_EEENS5_IJSN_SB_EEEEEEENS4_39AutoVectorizingCopyWithAssumedAlignmentILi128EEENS4_14SM90_TMA_STOREES2X_S2Z_S2Z_EEEvvEEEEvNT_6ParamsE --------------------------
	.section	.nv.constant0._ZN7cutlass13device_kernelINS_4gemm6kernel13GemmUniversalIN4cute5tupleIJiiiiEEENS1_10collective13CollectiveMmaINS1_46MainloopSm100TmaUmmaWarpSpecializedBlockScaledILi5ELi2ELi2ENS5_IJNS4_1CILi1EEENSA_ILi2EEESB_EEEEENS5_IJNSA_ILi128EEESF_NSA_ILi256EEEEEENS5_IJNS_12float_e2m1_tENS_13float_ue8m0_tEEEENS5_IJNS5_IJlSB_lEEENS4_6LayoutINS5_IJNS5_IJNS5_IJNSA_ILi32EEENSA_ILi4EEEEEEiEEESQ_NS5_IJSB_iEEEEEENS5_IJNS5_IJNS5_IJNSA_ILi16EEESO_EEEiEEENS5_IJNS5_IJNSA_ILi0EEESB_EEENSA_ILi512EEEEEENS5_IJSW_iEEEEEEEEEEESK_S13_NS4_8TiledMMAINS4_8MMA_AtomIJNS4_17SM100_MMA_MXF4_SSISI_SI_fSJ_Li128ELi128ELi32ELNS4_4UMMA5MajorE0ELS18_0ELNS17_7ScaleInE0ELS19_0EEEEEENSM_INS5_IJSB_SB_SB_EEENS5_IJSW_SW_SW_EEEEENS5_IJNS4_10UnderscoreES1F_S1F_EEEEENS5_IJNS4_23SM90_TMA_LOAD_MULTICASTES1I_EEENS5_IJNS4_14ComposedLayoutINS4_7SwizzleILi3ELi4ELi3EEENS4_18smem_ptr_flag_bitsILi4EEENSM_INS5_IJNSA_ILi8EEESG_EEENS5_IJSG_SB_EEEEEEENSM_INS5_IJNS5_IJNS5_IJSP_SB_EEENS5_IJSN_SC_EEEEEESB_NS5_IJSC_SC_EEEEEENS5_IJNS5_IJNS5_IJSU_SY_EEESX_EEESW_NS5_IJSC_SY_EEEEEEEEEEEvNS4_8identityENS5_IJNS4_13SM90_TMA_LOADES26_EEES24_vS25_EENS_8epilogue10collective18CollectiveEpilogueINS29_23Sm100TmaWarpSpecializedILi4ELi2ELi32ELb1ELb0EEEJSH_NS5_IJNSM_ISF_SB_EENSM_ISN_SB_EEEEENS_10bfloat16_tESL_S2H_SL_NS29_6fusion15FusionCallbacksIS2D_NS2I_17LinearCombinationIS2H_fS2H_fLNS_15FloatRoundStyleE2EEESH_S2G_JEEENS4_5SM1004TMEM4LOAD26SM100_TMEM_LOAD_32dp32b32xES26_NS1K_INS1L_ILi2ELi4ELi3EEENS1N_ILi16EEENSM_INS5_IJS1P_SN_EEENS5_IJSN_SB_EEEEEEENS4_39AutoVectorizingCopyWithAssumedAlignmentILi128EEENS4_14SM90_TMA_STOREES2X_S2Z_S2Z_EEEvvEEEEvNT_6ParamsE,"a",@progbits
	.sectionflags	@""
	.align	4
.nv.constant0._ZN7cutlass13device_kernelINS_4gemm6kernel13GemmUniversalIN4cute5tupleIJiiiiEEENS1_10collective13CollectiveMmaINS1_46MainloopSm100TmaUmmaWarpSpecializedBlockScaledILi5ELi2ELi2ENS5_IJNS4_1CILi1EEENSA_ILi2EEESB_EEEEENS5_IJNSA_ILi128EEESF_NSA_ILi256EEEEEENS5_IJNS_12float_e2m1_tENS_13float_ue8m0_tEEEENS5_IJNS5_IJlSB_lEEENS4_6LayoutINS5_IJNS5_IJNS5_IJNSA_ILi32EEENSA_ILi4EEEEEEiEEESQ_NS5_IJSB_iEEEEEENS5_IJNS5_IJNS5_IJNSA_ILi16EEESO_EEEiEEENS5_IJNS5_IJNSA_ILi0EEESB_EEENSA_ILi512EEEEEENS5_IJSW_iEEEEEEEEEEESK_S13_NS4_8TiledMMAINS4_8MMA_AtomIJNS4_17SM100_MMA_MXF4_SSISI_SI_fSJ_Li128ELi128ELi32ELNS4_4UMMA5MajorE0ELS18_0ELNS17_7ScaleInE0ELS19_0EEEEEENSM_INS5_IJSB_SB_SB_EEENS5_IJSW_SW_SW_EEEEENS5_IJNS4_10UnderscoreES1F_S1F_EEEEENS5_IJNS4_23SM90_TMA_LOAD_MULTICASTES1I_EEENS5_IJNS4_14ComposedLayoutINS4_7SwizzleILi3ELi4ELi3EEENS4_18smem_ptr_flag_bitsILi4EEENSM_INS5_IJNSA_ILi8EEESG_EEENS5_IJSG_SB_EEEEEEENSM_INS5_IJNS5_IJNS5_IJSP_SB_EEENS5_IJSN_SC_EEEEEESB_NS5_IJSC_SC_EEEEEENS5_IJNS5_IJNS5_IJSU_SY_EEESX_EEESW_NS5_IJSC_SY_EEEEEEEEEEEvNS4_8identityENS5_IJNS4_13SM90_TMA_LOADES26_EEES24_vS25_EENS_8epilogue10collective18CollectiveEpilogueINS29_23Sm100TmaWarpSpecializedILi4ELi2ELi32ELb1ELb0EEEJSH_NS5_IJNSM_ISF_SB_EENSM_ISN_SB_EEEEENS_10bfloat16_tESL_S2H_SL_NS29_6fusion15FusionCallbacksIS2D_NS2I_17LinearCombinationIS2H_fS2H_fLNS_15FloatRoundStyleE2EEESH_S2G_JEEENS4_5SM1004TMEM4LOAD26SM100_TMEM_LOAD_32dp32b32xES26_NS1K_INS1L_ILi2ELi4ELi3EEENS1N_ILi16EEENSM_INS5_IJS1P_SN_EEENS5_IJSN_SB_EEEEEEENS4_39AutoVectorizingCopyWithAssumedAlignmentILi128EEENS4_14SM90_TMA_STOREES2X_S2Z_S2Z_EEEvvEEEEvNT_6ParamsE:
	.zero		3968


//--------------------- SYMBOLS --------------------------

	.type		.nv.reservedSmem.offset0,@object
	.size		.nv.reservedSmem.offset0,0x4
	.type		.nv.reservedSmem.cap,@object
	.size		.nv.reservedSmem.cap,0x4
	.type		__assertfail,@function
